//
// Generated by NVIDIA NVVM Compiler
//
// Compiler Build ID: CL-36424714
// Cuda compilation tools, release 13.0, V13.0.88
// Based on NVVM 20.0.0
//

.version 9.0
.target sm_100
.address_size 64

	// .globl	_Z13findNeighborsPKfiiPfPi

.visible .entry _Z13findNeighborsPKfiiPfPi(
	.param .u64 .ptr .align 1 _Z13findNeighborsPKfiiPfPi_param_0,
	.param .u32 _Z13findNeighborsPKfiiPfPi_param_1,
	.param .u32 _Z13findNeighborsPKfiiPfPi_param_2,
	.param .u64 .ptr .align 1 _Z13findNeighborsPKfiiPfPi_param_3,
	.param .u64 .ptr .align 1 _Z13findNeighborsPKfiiPfPi_param_4
)
{
	.local .align 8 .b8 	__local_depot0[80];
	.reg .b64 	%SP;
	.reg .b64 	%SPL;
	.reg .pred 	%p<51>;
	.reg .b32 	%r<143>;
	.reg .b32 	%f<101>;
	.reg .b64 	%rd<94>;

	mov.u64 	%SPL, __local_depot0;
	ld.param.u64 	%rd21, [_Z13findNeighborsPKfiiPfPi_param_0];
	ld.param.u32 	%r62, [_Z13findNeighborsPKfiiPfPi_param_1];
	ld.param.u32 	%r63, [_Z13findNeighborsPKfiiPfPi_param_2];
	ld.param.u64 	%rd22, [_Z13findNeighborsPKfiiPfPi_param_3];
	ld.param.u64 	%rd20, [_Z13findNeighborsPKfiiPfPi_param_4];
	cvta.to.global.u64 	%rd1, %rd21;
	cvta.to.global.u64 	%rd2, %rd22;
	add.u64 	%rd3, %SPL, 0;
	add.u64 	%rd4, %SPL, 40;
	mov.u32 	%r64, %ctaid.x;
	mov.u32 	%r65, %ntid.x;
	mov.u32 	%r66, %tid.x;
	mad.lo.s32 	%r1, %r64, %r65, %r66;
	setp.ge.s32 	%p2, %r1, %r62;
	@%p2 bra 	$L__BB0_53;
	setp.lt.s32 	%p3, %r62, 1;
	@%p3 bra 	$L__BB0_27;
	setp.lt.s32 	%p4, %r63, 1;
	mul.lo.s32 	%r2, %r63, %r1;
	mul.lo.s32 	%r3, %r62, %r1;
	@%p4 bra 	$L__BB0_16;
	and.b32  	%r4, %r63, 7;
	add.s32 	%r5, %r4, -1;
	and.b32  	%r6, %r63, 3;
	and.b32  	%r7, %r63, 2147483640;
	and.b32  	%r8, %r63, 1;
	mov.b32 	%r119, 0;
$L__BB0_4:
	setp.lt.u32 	%p13, %r63, 8;
	mul.lo.s32 	%r10, %r119, %r63;
	mov.f32 	%f100, 0f00000000;
	mov.b32 	%r122, 0;
	@%p13 bra 	$L__BB0_7;
	mov.f32 	%f100, 0f00000000;
	mov.b32 	%r120, 0;
$L__BB0_6:
	.pragma "nounroll";
	add.s32 	%r81, %r120, %r2;
	mul.wide.s32 	%rd33, %r81, 4;
	add.s64 	%rd34, %rd1, %rd33;
	ld.global.f32 	%f17, [%rd34];
	add.s32 	%r82, %r120, %r10;
	mul.wide.u32 	%rd35, %r82, 4;
	add.s64 	%rd36, %rd1, %rd35;
	ld.global.f32 	%f18, [%rd36];
	sub.f32 	%f19, %f17, %f18;
	fma.rn.f32 	%f20, %f19, %f19, %f100;
	ld.global.f32 	%f21, [%rd34+4];
	ld.global.f32 	%f22, [%rd36+4];
	sub.f32 	%f23, %f21, %f22;
	fma.rn.f32 	%f24, %f23, %f23, %f20;
	ld.global.f32 	%f25, [%rd34+8];
	ld.global.f32 	%f26, [%rd36+8];
	sub.f32 	%f27, %f25, %f26;
	fma.rn.f32 	%f28, %f27, %f27, %f24;
	ld.global.f32 	%f29, [%rd34+12];
	ld.global.f32 	%f30, [%rd36+12];
	sub.f32 	%f31, %f29, %f30;
	fma.rn.f32 	%f32, %f31, %f31, %f28;
	ld.global.f32 	%f33, [%rd34+16];
	ld.global.f32 	%f34, [%rd36+16];
	sub.f32 	%f35, %f33, %f34;
	fma.rn.f32 	%f36, %f35, %f35, %f32;
	ld.global.f32 	%f37, [%rd34+20];
	ld.global.f32 	%f38, [%rd36+20];
	sub.f32 	%f39, %f37, %f38;
	fma.rn.f32 	%f40, %f39, %f39, %f36;
	ld.global.f32 	%f41, [%rd34+24];
	ld.global.f32 	%f42, [%rd36+24];
	sub.f32 	%f43, %f41, %f42;
	fma.rn.f32 	%f44, %f43, %f43, %f40;
	ld.global.f32 	%f45, [%rd34+28];
	ld.global.f32 	%f46, [%rd36+28];
	sub.f32 	%f47, %f45, %f46;
	fma.rn.f32 	%f100, %f47, %f47, %f44;
	add.s32 	%r120, %r120, 8;
	setp.ne.s32 	%p14, %r120, %r7;
	mov.u32 	%r122, %r7;
	@%p14 bra 	$L__BB0_6;
$L__BB0_7:
	setp.eq.s32 	%p15, %r4, 0;
	@%p15 bra 	$L__BB0_15;
	setp.lt.u32 	%p16, %r5, 3;
	@%p16 bra 	$L__BB0_10;
	add.s32 	%r83, %r122, %r2;
	mul.wide.s32 	%rd37, %r83, 4;
	add.s64 	%rd38, %rd1, %rd37;
	ld.global.f32 	%f49, [%rd38];
	add.s32 	%r84, %r122, %r10;
	mul.wide.u32 	%rd39, %r84, 4;
	add.s64 	%rd40, %rd1, %rd39;
	ld.global.f32 	%f50, [%rd40];
	sub.f32 	%f51, %f49, %f50;
	fma.rn.f32 	%f52, %f51, %f51, %f100;
	ld.global.f32 	%f53, [%rd38+4];
	cvt.u64.u32 	%rd41, %r10;
	cvt.u64.u32 	%rd42, %r122;
	add.s64 	%rd43, %rd42, %rd41;
	shl.b64 	%rd44, %rd43, 2;
	add.s64 	%rd45, %rd1, %rd44;
	ld.global.f32 	%f54, [%rd45+4];
	sub.f32 	%f55, %f53, %f54;
	fma.rn.f32 	%f56, %f55, %f55, %f52;
	ld.global.f32 	%f57, [%rd38+8];
	ld.global.f32 	%f58, [%rd45+8];
	sub.f32 	%f59, %f57, %f58;
	fma.rn.f32 	%f60, %f59, %f59, %f56;
	ld.global.f32 	%f61, [%rd38+12];
	ld.global.f32 	%f62, [%rd45+12];
	sub.f32 	%f63, %f61, %f62;
	fma.rn.f32 	%f100, %f63, %f63, %f60;
	add.s32 	%r122, %r122, 4;
$L__BB0_10:
	setp.eq.s32 	%p17, %r6, 0;
	@%p17 bra 	$L__BB0_15;
	setp.eq.s32 	%p18, %r6, 1;
	@%p18 bra 	$L__BB0_13;
	add.s32 	%r85, %r122, %r2;
	mul.wide.s32 	%rd46, %r85, 4;
	add.s64 	%rd47, %rd1, %rd46;
	ld.global.f32 	%f65, [%rd47];
	add.s32 	%r86, %r122, %r10;
	mul.wide.u32 	%rd48, %r86, 4;
	add.s64 	%rd49, %rd1, %rd48;
	ld.global.f32 	%f66, [%rd49];
	sub.f32 	%f67, %f65, %f66;
	fma.rn.f32 	%f68, %f67, %f67, %f100;
	ld.global.f32 	%f69, [%rd47+4];
	cvt.u64.u32 	%rd50, %r10;
	cvt.u64.u32 	%rd51, %r122;
	add.s64 	%rd52, %rd51, %rd50;
	shl.b64 	%rd53, %rd52, 2;
	add.s64 	%rd54, %rd1, %rd53;
	ld.global.f32 	%f70, [%rd54+4];
	sub.f32 	%f71, %f69, %f70;
	fma.rn.f32 	%f100, %f71, %f71, %f68;
	add.s32 	%r122, %r122, 2;
$L__BB0_13:
	setp.eq.s32 	%p19, %r8, 0;
	@%p19 bra 	$L__BB0_15;
	add.s32 	%r87, %r122, %r2;
	mul.wide.s32 	%rd55, %r87, 4;
	add.s64 	%rd56, %rd1, %rd55;
	ld.global.f32 	%f72, [%rd56];
	add.s32 	%r88, %r122, %r10;
	mul.wide.u32 	%rd57, %r88, 4;
	add.s64 	%rd58, %rd1, %rd57;
	ld.global.f32 	%f73, [%rd58];
	sub.f32 	%f74, %f72, %f73;
	fma.rn.f32 	%f100, %f74, %f74, %f100;
$L__BB0_15:
	add.s32 	%r89, %r119, %r3;
	mul.wide.s32 	%rd59, %r89, 4;
	add.s64 	%rd60, %rd2, %rd59;
	st.global.f32 	[%rd60], %f100;
	add.s32 	%r119, %r119, 1;
	setp.eq.s32 	%p20, %r119, %r62;
	@%p20 bra 	$L__BB0_27;
	bra.uni 	$L__BB0_4;
$L__BB0_16:
	and.b32  	%r19, %r62, 7;
	setp.lt.u32 	%p5, %r62, 8;
	mov.b32 	%r126, 0;
	@%p5 bra 	$L__BB0_19;
	and.b32  	%r126, %r62, 2147483640;
	mov.b32 	%r124, 0;
$L__BB0_18:
	.pragma "nounroll";
	add.s32 	%r69, %r124, %r3;
	mul.wide.s32 	%rd25, %r69, 4;
	add.s64 	%rd26, %rd2, %rd25;
	mov.b32 	%r70, 0;
	st.global.u32 	[%rd26], %r70;
	st.global.u32 	[%rd26+4], %r70;
	st.global.u32 	[%rd26+8], %r70;
	st.global.u32 	[%rd26+12], %r70;
	st.global.u32 	[%rd26+16], %r70;
	st.global.u32 	[%rd26+20], %r70;
	st.global.u32 	[%rd26+24], %r70;
	st.global.u32 	[%rd26+28], %r70;
	add.s32 	%r124, %r124, 8;
	setp.ne.s32 	%p6, %r124, %r126;
	@%p6 bra 	$L__BB0_18;
$L__BB0_19:
	setp.eq.s32 	%p7, %r19, 0;
	@%p7 bra 	$L__BB0_27;
	and.b32  	%r24, %r62, 3;
	setp.lt.u32 	%p8, %r19, 4;
	@%p8 bra 	$L__BB0_22;
	add.s32 	%r71, %r126, %r3;
	mul.wide.s32 	%rd27, %r71, 4;
	add.s64 	%rd28, %rd2, %rd27;
	mov.b32 	%r72, 0;
	st.global.u32 	[%rd28], %r72;
	st.global.u32 	[%rd28+4], %r72;
	st.global.u32 	[%rd28+8], %r72;
	st.global.u32 	[%rd28+12], %r72;
	add.s32 	%r126, %r126, 4;
$L__BB0_22:
	setp.eq.s32 	%p9, %r24, 0;
	@%p9 bra 	$L__BB0_27;
	setp.eq.s32 	%p10, %r24, 1;
	@%p10 bra 	$L__BB0_25;
	add.s32 	%r73, %r126, %r3;
	mul.wide.s32 	%rd29, %r73, 4;
	add.s64 	%rd30, %rd2, %rd29;
	mov.b32 	%r74, 0;
	st.global.u32 	[%rd30], %r74;
	st.global.u32 	[%rd30+4], %r74;
	add.s32 	%r126, %r126, 2;
$L__BB0_25:
	and.b32  	%r75, %r62, 1;
	setp.eq.b32 	%p11, %r75, 1;
	not.pred 	%p12, %p11;
	@%p12 bra 	$L__BB0_27;
	add.s32 	%r76, %r126, %r3;
	mul.wide.s32 	%rd31, %r76, 4;
	add.s64 	%rd32, %rd2, %rd31;
	mov.b32 	%r77, 0;
	st.global.u32 	[%rd32], %r77;
$L__BB0_27:
	setp.lt.s32 	%p21, %r62, 1;
	bar.sync 	0;
	mov.f32 	%f75, 0f7F7FFFFF;
	st.local.v2.f32 	[%rd3], {%f75, %f75};
	mov.b32 	%r133, -1;
	st.local.v2.u32 	[%rd4], {%r133, %r133};
	add.s64 	%rd5, %rd3, 8;
	st.local.v2.f32 	[%rd3+8], {%f75, %f75};
	st.local.v2.u32 	[%rd4+8], {%r133, %r133};
	add.s64 	%rd6, %rd3, 16;
	st.local.v2.f32 	[%rd3+16], {%f75, %f75};
	st.local.v2.u32 	[%rd4+16], {%r133, %r133};
	add.s64 	%rd7, %rd3, 24;
	st.local.v2.f32 	[%rd3+24], {%f75, %f75};
	st.local.v2.u32 	[%rd4+24], {%r133, %r133};
	add.s64 	%rd8, %rd3, 32;
	st.local.v2.f32 	[%rd3+32], {%f75, %f75};
	st.local.v2.u32 	[%rd4+32], {%r133, %r133};
	mov.u32 	%r134, %r133;
	mov.u32 	%r135, %r133;
	mov.u32 	%r136, %r133;
	mov.u32 	%r137, %r133;
	mov.u32 	%r138, %r133;
	mov.u32 	%r139, %r133;
	mov.u32 	%r140, %r133;
	mov.u32 	%r141, %r133;
	mov.u32 	%r142, %r133;
	@%p21 bra 	$L__BB0_52;
	mul.lo.s32 	%r29, %r62, %r1;
	mov.b32 	%r128, 0;
$L__BB0_29:
	setp.eq.s32 	%p22, %r1, %r128;
	@%p22 bra 	$L__BB0_50;
	add.s32 	%r93, %r128, %r29;
	mul.wide.s32 	%rd62, %r93, 4;
	add.s64 	%rd63, %rd2, %rd62;
	ld.global.f32 	%f13, [%rd63];
	ld.local.f32 	%f76, [%rd3];
	setp.geu.f32 	%p24, %f13, %f76;
	mov.b64 	%rd92, 0;
	mov.b32 	%r129, 0;
	mov.pred 	%p50, -1;
	mov.u64 	%rd93, %rd3;
	@%p24 bra 	$L__BB0_41;
$L__BB0_31:
	not.pred 	%p43, %p50;
	@%p43 bra 	$L__BB0_40;
	sub.s32 	%r32, 9, %r129;
	and.b32  	%r33, %r32, 3;
	add.s32 	%r104, %r129, -6;
	setp.lt.u32 	%p44, %r104, 3;
	mov.b32 	%r132, 9;
	@%p44 bra 	$L__BB0_36;
	and.b32  	%r106, %r32, -4;
	neg.s32 	%r130, %r106;
	mov.b32 	%r131, 6;
$L__BB0_34:
	add.s32 	%r107, %r131, 2;
	mul.wide.u32 	%rd73, %r107, 4;
	add.s64 	%rd74, %rd3, %rd73;
	ld.local.f32 	%f86, [%rd74];
	add.s64 	%rd75, %rd4, %rd73;
	ld.local.u32 	%r108, [%rd75];
	mul.wide.u32 	%rd76, %r131, 4;
	add.s64 	%rd77, %rd3, %rd76;
	ld.local.v2.f32 	{%f87, %f88}, [%rd77];
	st.local.v2.f32 	[%rd74], {%f88, %f86};
	add.s64 	%rd78, %rd4, %rd76;
	ld.local.v2.u32 	{%r109, %r110}, [%rd78];
	st.local.v2.u32 	[%rd75], {%r110, %r108};
	ld.local.f32 	%f89, [%rd77+-4];
	st.local.v2.f32 	[%rd77], {%f89, %f87};
	ld.local.u32 	%r111, [%rd78+-4];
	st.local.v2.u32 	[%rd78], {%r111, %r109};
	add.s32 	%r131, %r131, -4;
	add.s32 	%r130, %r130, 4;
	setp.ne.s32 	%p45, %r130, 0;
	@%p45 bra 	$L__BB0_34;
	add.s32 	%r132, %r131, 3;
$L__BB0_36:
	setp.eq.s32 	%p46, %r33, 0;
	@%p46 bra 	$L__BB0_40;
	add.s32 	%r112, %r132, -1;
	mul.wide.u32 	%rd79, %r112, 4;
	add.s64 	%rd11, %rd3, %rd79;
	ld.local.f32 	%f90, [%rd11];
	mul.wide.u32 	%rd80, %r132, 4;
	add.s64 	%rd81, %rd3, %rd80;
	st.local.f32 	[%rd81], %f90;
	add.s64 	%rd12, %rd4, %rd79;
	ld.local.u32 	%r113, [%rd12];
	add.s64 	%rd82, %rd4, %rd80;
	st.local.u32 	[%rd82], %r113;
	setp.eq.s32 	%p47, %r33, 1;
	@%p47 bra 	$L__BB0_40;
	add.s32 	%r114, %r132, -2;
	mul.wide.u32 	%rd83, %r114, 4;
	add.s64 	%rd13, %rd3, %rd83;
	ld.local.f32 	%f91, [%rd13];
	st.local.f32 	[%rd11], %f91;
	add.s64 	%rd14, %rd4, %rd83;
	ld.local.u32 	%r115, [%rd14];
	st.local.u32 	[%rd12], %r115;
	setp.eq.s32 	%p48, %r33, 2;
	@%p48 bra 	$L__BB0_40;
	add.s32 	%r116, %r132, -3;
	mul.wide.u32 	%rd84, %r116, 4;
	add.s64 	%rd85, %rd3, %rd84;
	ld.local.f32 	%f92, [%rd85];
	st.local.f32 	[%rd13], %f92;
	add.s64 	%rd86, %rd4, %rd84;
	ld.local.u32 	%r117, [%rd86];
	st.local.u32 	[%rd14], %r117;
$L__BB0_40:
	st.local.f32 	[%rd93], %f13;
	shl.b64 	%rd87, %rd92, 2;
	add.s64 	%rd88, %rd4, %rd87;
	st.local.u32 	[%rd88], %r128;
	bra.uni 	$L__BB0_50;
$L__BB0_41:
	add.s64 	%rd93, %rd3, 4;
	ld.local.f32 	%f77, [%rd3+4];
	setp.lt.f32 	%p26, %f13, %f77;
	mov.b64 	%rd92, 1;
	mov.b32 	%r129, 1;
	@%p26 bra 	$L__BB0_31;
	ld.local.f32 	%f78, [%rd5];
	setp.lt.f32 	%p28, %f13, %f78;
	mov.b64 	%rd92, 2;
	mov.b32 	%r129, 2;
	mov.u64 	%rd93, %rd5;
	@%p28 bra 	$L__BB0_31;
	add.s64 	%rd93, %rd3, 12;
	ld.local.f32 	%f79, [%rd3+12];
	setp.lt.f32 	%p30, %f13, %f79;
	mov.b64 	%rd92, 3;
	mov.b32 	%r129, 3;
	@%p30 bra 	$L__BB0_31;
	ld.local.f32 	%f80, [%rd6];
	setp.lt.f32 	%p32, %f13, %f80;
	mov.b64 	%rd92, 4;
	mov.b32 	%r129, 4;
	mov.u64 	%rd93, %rd6;
	@%p32 bra 	$L__BB0_31;
	add.s64 	%rd93, %rd3, 20;
	ld.local.f32 	%f81, [%rd3+20];
	setp.lt.f32 	%p34, %f13, %f81;
	mov.b64 	%rd92, 5;
	mov.b32 	%r129, 5;
	@%p34 bra 	$L__BB0_31;
	ld.local.f32 	%f82, [%rd7];
	setp.lt.f32 	%p36, %f13, %f82;
	mov.b64 	%rd92, 6;
	mov.b32 	%r129, 6;
	mov.u64 	%rd93, %rd7;
	@%p36 bra 	$L__BB0_31;
	add.s64 	%rd93, %rd3, 28;
	ld.local.f32 	%f83, [%rd3+28];
	setp.lt.f32 	%p38, %f13, %f83;
	mov.b64 	%rd92, 7;
	mov.b32 	%r129, 7;
	@%p38 bra 	$L__BB0_31;
	ld.local.f32 	%f84, [%rd8];
	setp.lt.f32 	%p40, %f13, %f84;
	mov.b64 	%rd92, 8;
	mov.b32 	%r129, 8;
	mov.u64 	%rd93, %rd8;
	@%p40 bra 	$L__BB0_31;
	add.s64 	%rd93, %rd3, 36;
	ld.local.f32 	%f85, [%rd3+36];
	setp.lt.f32 	%p42, %f13, %f85;
	mov.b64 	%rd92, 9;
	mov.b32 	%r129, 9;
	mov.pred 	%p50, 0;
	@%p42 bra 	$L__BB0_31;
$L__BB0_50:
	add.s32 	%r128, %r128, 1;
	setp.ne.s32 	%p49, %r128, %r62;
	@%p49 bra 	$L__BB0_29;
	ld.local.v2.u32 	{%r142, %r141}, [%rd4];
	ld.local.v2.u32 	{%r140, %r139}, [%rd4+8];
	ld.local.v2.u32 	{%r138, %r137}, [%rd4+16];
	ld.local.v2.u32 	{%r136, %r135}, [%rd4+24];
	ld.local.v2.u32 	{%r134, %r133}, [%rd4+32];
$L__BB0_52:
	mul.lo.s32 	%r118, %r1, 10;
	cvta.to.global.u64 	%rd89, %rd20;
	mul.wide.s32 	%rd90, %r118, 4;
	add.s64 	%rd91, %rd89, %rd90;
	st.global.u32 	[%rd91], %r142;
	st.global.u32 	[%rd91+4], %r141;
	st.global.u32 	[%rd91+8], %r140;
	st.global.u32 	[%rd91+12], %r139;
	st.global.u32 	[%rd91+16], %r138;
	st.global.u32 	[%rd91+20], %r137;
	st.global.u32 	[%rd91+24], %r136;
	st.global.u32 	[%rd91+28], %r135;
	st.global.u32 	[%rd91+32], %r134;
	st.global.u32 	[%rd91+36], %r133;
$L__BB0_53:
	ret;

}


// ===== COMPILED SASS (sm_100) =====

	.target	sm_100

	.elftype	@"ET_EXEC"


//--------------------- .note.nv.tkinfo           --------------------------
	.section	.note.nv.tkinfo,"",@"SHT_NOTE"
	.sectionflags	@"SHF_NOTE_NV_TKINFO"
	.tkinfo
        /*0018*/ 	.word	0x00000002
        /*0030*/ 	.string	""
        /*0030*/ 	.string	"ptxas"
        /*0030*/ 	.string	"Cuda compilation tools, release 13.0, V13.0.88"
        /*0030*/ 	.string	"Build cuda_13.0.r13.0/compiler.36424714_0"
        /*0030*/ 	.string	"-arch sm_100 -m 64 "



//--------------------- .note.nv.cuinfo           --------------------------
	.section	.note.nv.cuinfo,"",@"SHT_NOTE"
	.sectionflags	@"SHF_NOTE_NV_CUINFO"
        /*0018*/ 	.short	0x0002
        /*001a*/ 	.short	0x0064
        /*001c*/ 	.short	0x0082
	.zero		2


//--------------------- .nv.info                  --------------------------
	.section	.nv.info,"",@"SHT_CUDA_INFO"
	.align	4


	//----- nvinfo : EIATTR_REGCOUNT
	.align		4
        /*0000*/ 	.byte	0x04, 0x2f
        /*0002*/ 	.short	(.L_1 - .L_0)
	.align		4
.L_0:
        /*0004*/ 	.word	index@(_Z13findNeighborsPKfiiPfPi)
        /*0008*/ 	.word	0x0000001e


	//----- nvinfo : EIATTR_FRAME_SIZE
	.align		4
.L_1:
        /*000c*/ 	.byte	0x04, 0x11
        /*000e*/ 	.short	(.L_3 - .L_2)
	.align		4
.L_2:
        /*0010*/ 	.word	index@(_Z13findNeighborsPKfiiPfPi)
        /*0014*/ 	.word	0x00000050


	//----- nvinfo : EIATTR_MIN_STACK_SIZE
	.align		4
.L_3:
        /*0018*/ 	.byte	0x04, 0x12
        /*001a*/ 	.short	(.L_5 - .L_4)
	.align		4
.L_4:
        /*001c*/ 	.word	index@(_Z13findNeighborsPKfiiPfPi)
        /*0020*/ 	.word	0x00000050
.L_5:


//--------------------- .nv.compat                --------------------------
	.section	.nv.compat,"",@"SHT_CUDA_COMPAT_INFO"
	.align	4
        /*0000*/ 	.byte	0x02, 0x09, 0x00, 0x00, 0x02, 0x02, 0x01, 0x00, 0x02, 0x05, 0x05, 0x00, 0x03, 0x07, 0x01, 0x01
        /*0010*/ 	.byte	0x02, 0x03, 0x00, 0x00, 0x02, 0x06, 0x01, 0x00, 0x04, 0x0b, 0x08, 0x00, 0x09, 0x00, 0x00, 0x00
        /*0020*/ 	.byte	0x00, 0x00, 0x00, 0x00


//--------------------- .nv.info._Z13findNeighborsPKfiiPfPi --------------------------
	.section	.nv.info._Z13findNeighborsPKfiiPfPi,"",@"SHT_CUDA_INFO"
	.sectionflags	@""
	.align	4


	//----- nvinfo : EIATTR_CUDA_API_VERSION
	.align		4
        /*0000*/ 	.byte	0x04, 0x37
        /*0002*/ 	.short	(.L_7 - .L_6)
.L_6:
        /*0004*/ 	.word	0x00000082


	//----- nvinfo : EIATTR_KPARAM_INFO
	.align		4
.L_7:
        /*0008*/ 	.byte	0x04, 0x17
        /*000a*/ 	.short	(.L_9 - .L_8)
.L_8:
        /*000c*/ 	.word	0x00000000
        /*0010*/ 	.short	0x0004
        /*0012*/ 	.short	0x0018
        /*0014*/ 	.byte	0x00, 0xf5, 0x21, 0x00


	//----- nvinfo : EIATTR_KPARAM_INFO
	.align		4
.L_9:
        /*0018*/ 	.byte	0x04, 0x17
        /*001a*/ 	.short	(.L_11 - .L_10)
.L_10:
        /*001c*/ 	.word	0x00000000
        /*0020*/ 	.short	0x0003
        /*0022*/ 	.short	0x0010
        /*0024*/ 	.byte	0x00, 0xf5, 0x21, 0x00


	//----- nvinfo : EIATTR_KPARAM_INFO
	.align		4
.L_11:
        /*0028*/ 	.byte	0x04, 0x17
        /*002a*/ 	.short	(.L_13 - .L_12)
.L_12:
        /*002c*/ 	.word	0x00000000
        /*0030*/ 	.short	0x0002
        /*0032*/ 	.short	0x000c
        /*0034*/ 	.byte	0x00, 0xf0, 0x11, 0x00


	//----- nvinfo : EIATTR_KPARAM_INFO
	.align		4
.L_13:
        /*0038*/ 	.byte	0x04, 0x17
        /*003a*/ 	.short	(.L_15 - .L_14)
.L_14:
        /*003c*/ 	.word	0x00000000
        /*0040*/ 	.short	0x0001
        /*0042*/ 	.short	0x0008
        /*0044*/ 	.byte	0x00, 0xf0, 0x11, 0x00


	//----- nvinfo : EIATTR_KPARAM_INFO
	.align		4
.L_15:
        /*0048*/ 	.byte	0x04, 0x17
        /*004a*/ 	.short	(.L_17 - .L_16)
.L_16:
        /*004c*/ 	.word	0x00000000
        /*0050*/ 	.short	0x0000
        /*0052*/ 	.short	0x0000
        /*0054*/ 	.byte	0x00, 0xf5, 0x21, 0x00


	//----- nvinfo : EIATTR_SPARSE_MMA_MASK
	.align		4
.L_17:
        /*0058*/ 	.byte	0x03, 0x50
        /*005a*/ 	.short	0x0000


	//----- nvinfo : EIATTR_MAXREG_COUNT
	.align		4
        /*005c*/ 	.byte	0x03, 0x1b
        /*005e*/ 	.short	0x00ff


	//----- nvinfo : EIATTR_NUM_BARRIERS
	.align		4
        /*0060*/ 	.byte	0x02, 0x4c
        /*0062*/ 	.byte	0x01
	.zero		1


	//----- nvinfo : EIATTR_MERCURY_ISA_VERSION
	.align		4
        /*0064*/ 	.byte	0x03, 0x5f
        /*0066*/ 	.short	0x0101


	//----- nvinfo : EIATTR_VRC_CTA_INIT_COUNT
	.align		4
        /*0068*/ 	.byte	0x02, 0x4a
	.zero		1
	.zero		1


	//----- nvinfo : EIATTR_EXIT_INSTR_OFFSETS
	.align		4
        /*006c*/ 	.byte	0x04, 0x1c
        /*006e*/ 	.short	(.L_19 - .L_18)


	//   ....[0]....
.L_18:
        /*0070*/ 	.word	0x00000090


	//   ....[1]....
        /*0074*/ 	.word	0x00001720


	//----- nvinfo : EIATTR_CRS_STACK_SIZE
	.align		4
.L_19:
        /*0078*/ 	.byte	0x04, 0x1e
        /*007a*/ 	.short	(.L_21 - .L_20)
.L_20:
        /*007c*/ 	.word	0x00000000


	//----- nvinfo : EIATTR_CBANK_PARAM_SIZE
	.align		4
.L_21:
        /*0080*/ 	.byte	0x03, 0x19
        /*0082*/ 	.short	0x0020


	//----- nvinfo : EIATTR_PARAM_CBANK
	.align		4
        /*0084*/ 	.byte	0x04, 0x0a
        /*0086*/ 	.short	(.L_23 - .L_22)
	.align		4
.L_22:
        /*0088*/ 	.word	index@(.nv.constant0._Z13findNeighborsPKfiiPfPi)
        /*008c*/ 	.short	0x0380
        /*008e*/ 	.short	0x0020


	//----- nvinfo : EIATTR_SW_WAR
	.align		4
.L_23:
        /*0090*/ 	.byte	0x04, 0x36
        /*0092*/ 	.short	(.L_25 - .L_24)
.L_24:
        /*0094*/ 	.word	0x00000008
.L_25:


//--------------------- .nv.callgraph             --------------------------
	.section	.nv.callgraph,"",@"SHT_CUDA_CALLGRAPH"
	.align	4
	.sectionentsize	8
	.align		4
        /*0000*/ 	.word	0x00000000
	.align		4
        /*0004*/ 	.word	0xffffffff
	.align		4
        /*0008*/ 	.word	0x00000000
	.align		4
        /*000c*/ 	.word	0xfffffffe
	.align		4
        /*0010*/ 	.word	0x00000000
	.align		4
        /*0014*/ 	.word	0xfffffffd
	.align		4
        /*0018*/ 	.word	0x00000000
	.align		4
        /*001c*/ 	.word	0xfffffffc


//--------------------- .text._Z13findNeighborsPKfiiPfPi --------------------------
	.section	.text._Z13findNeighborsPKfiiPfPi,"ax",@progbits
	.align	128
        .global         _Z13findNeighborsPKfiiPfPi
        .type           _Z13findNeighborsPKfiiPfPi,@function
        .size           _Z13findNeighborsPKfiiPfPi,(.L_x_23 - _Z13findNeighborsPKfiiPfPi)
        .other          _Z13findNeighborsPKfiiPfPi,@"STO_CUDA_ENTRY STV_DEFAULT"
_Z13findNeighborsPKfiiPfPi:
.text._Z13findNeighborsPKfiiPfPi:
[----:B------:R-:W0:Y:S01]  /*0000*/  LDC R1, c[0x0][0x37c] ;  /* 0x0000df00ff017b82 */ /* 0x000e220000000800 */
[----:B------:R-:W1:Y:S07]  /*0010*/  S2R R3, SR_TID.X ;  /* 0x0000000000037919 */ /* 0x000e6e0000002100 */
[----:B------:R-:W1:Y:S01]  /*0020*/  S2UR UR4, SR_CTAID.X ;  /* 0x00000000000479c3 */ /* 0x000e620000002500 */
[----:B------:R-:W2:Y:S01]  /*0030*/  LDCU UR5, c[0x0][0x388] ;  /* 0x00007100ff0577ac */ /* 0x000ea20008000800 */
[----:B0-----:R-:W-:-:S06]  /*0040*/  IADD3 R1, PT, PT, R1, -0x50, RZ ;  /* 0xffffffb001017810 */ /* 0x001fcc0007ffe0ff */
[----:B------:R-:W1:Y:S02]  /*0050*/  LDC R12, c[0x0][0x360] ;  /* 0x0000d800ff0c7b82 */ /* 0x000e640000000800 */
[----:B-1----:R-:W-:Y:S02]  /*0060*/  IMAD R12, R12, UR4, R3 ;  /* 0x000000040c0c7c24 */ /* 0x002fe4000f8e0203 */
[----:B--2---:R-:W-:-:S05]  /*0070*/  IMAD.U32 R3, RZ, RZ, UR5 ;  /* 0x00000005ff037e24 */ /* 0x004fca000f8e00ff */
[----:B------:R-:W-:-:S13]  /*0080*/  ISETP.GE.AND P0, PT, R12, R3, PT ;  /* 0x000000030c00720c */ /* 0x000fda0003f06270 */
[----:B------:R-:W-:Y:S05]  /*0090*/  @P0 EXIT ;  /* 0x000000000000094d */ /* 0x000fea0003800000 */
[----:B------:R-:W-:Y:S01]  /*00a0*/  ISETP.GE.AND P0, PT, R3, 0x1, PT ;  /* 0x000000010300780c */ /* 0x000fe20003f06270 */
[----:B------:R-:W0:-:S12]  /*00b0*/  LDCU.64 UR6, c[0x0][0x358] ;  /* 0x00006b00ff0677ac */ /* 0x000e180008000a00 */
[----:B------:R-:W-:Y:S05]  /*00c0*/  @!P0 BRA `(.L_x_0) ;  /* 0x0000000800c48947 */ /* 0x000fea0003800000 */
[----:B------:R-:W1:Y:S02]  /*00d0*/  LDC R0, c[0x0][0x38c] ;  /* 0x0000e300ff007b82 */ /* 0x000e640000000800 */
[----:B-1----:R-:W-:-:S13]  /*00e0*/  ISETP.GE.AND P0, PT, R0, 0x1, PT ;  /* 0x000000010000780c */ /* 0x002fda0003f06270 */
[----:B------:R-:W-:Y:S05]  /*00f0*/  @!P0 BRA `(.L_x_1) ;  /* 0x0000000400f88947 */ /* 0x000fea0003800000 */
[C---:B------:R-:W-:Y:S01]  /*0100*/  LOP3.LUT R16, R0.reuse, 0x7, RZ, 0xc0, !PT ;  /* 0x0000000700107812 */ /* 0x040fe200078ec0ff */
[----:B------:R-:W-:Y:S01]  /*0110*/  IMAD.MOV.U32 R9, RZ, RZ, RZ ;  /* 0x000000ffff097224 */ /* 0x000fe200078e00ff */
[----:B------:R-:W-:Y:S02]  /*0120*/  LOP3.LUT R17, R0, 0x3, RZ, 0xc0, !PT ;  /* 0x0000000300117812 */ /* 0x000fe400078ec0ff */
[----:B------:R-:W-:Y:S02]  /*0130*/  IADD3 R2, PT, PT, R16, -0x1, RZ ;  /* 0xffffffff10027810 */ /* 0x000fe40007ffe0ff */
[----:B------:R-:W-:Y:S02]  /*0140*/  LOP3.LUT R0, R0, 0x7ffffff8, RZ, 0xc0, !PT ;  /* 0x7ffffff800007812 */ /* 0x000fe400078ec0ff */
[----:B------:R-:W-:-:S13]  /*0150*/  ISETP.GE.U32.AND P0, PT, R2, 0x3, PT ;  /* 0x000000030200780c */ /* 0x000fda0003f06070 */
.L_x_6:
[----:B-1----:R-:W1:Y:S01]  /*0160*/  LDC R11, c[0x0][0x38c] ;  /* 0x0000e300ff0b7b82 */ /* 0x002e620000000800 */
[----:B------:R-:W-:Y:S02]  /*0170*/  HFMA2 R8, -RZ, RZ, 0, 0 ;  /* 0x00000000ff087431 */ /* 0x000fe400000001ff */
[----:B------:R-:W-:Y:S01]  /*0180*/  IMAD.MOV.U32 R13, RZ, RZ, RZ ;  /* 0x000000ffff0d7224 */ /* 0x000fe200078e00ff */
[----:B-1----:R-:W-:Y:S01]  /*0190*/  ISETP.GE.U32.AND P1, PT, R11, 0x8, PT ;  /* 0x000000080b00780c */ /* 0x002fe20003f26070 */
[----:B------:R-:W-:-:S12]  /*01a0*/  IMAD R10, R9, R11, RZ ;  /* 0x0000000b090a7224 */ /* 0x000fd800078e02ff */
[----:B------:R-:W-:Y:S05]  /*01b0*/  @!P1 BRA `(.L_x_2) ;  /* 0x0000000000ac9947 */ /* 0x000fea0003800000 */
[----:B------:R-:W-:Y:S01]  /*01c0*/  MOV R8, RZ ;  /* 0x000000ff00087202 */ /* 0x000fe20000000f00 */
[----:B------:R-:W-:-:S06]  /*01d0*/  UMOV UR4, URZ ;  /* 0x000000ff00047c82 */ /* 0x000fcc0008000000 */
.L_x_3:
[----:B------:R-:W1:Y:S01]  /*01e0*/  LDC.64 R2, c[0x0][0x380] ;  /* 0x0000e000ff027b82 */ /* 0x000e620000000a00 */
[----:B------:R-:W-:Y:S02]  /*01f0*/  IMAD R5, R12, R11, UR4 ;  /* 0x000000040c057e24 */ /* 0x000fe4000f8e020b */
[----:B------:R-:W-:Y:S02]  /*0200*/  VIADD R7, R10, UR4 ;  /* 0x000000040a077c36 */ /* 0x000fe40008000000 */
[----:B-1----:R-:W-:-:S04]  /*0210*/  IMAD.WIDE R4, R5, 0x4, R2 ;  /* 0x0000000405047825 */ /* 0x002fc800078e0202 */
[----:B------:R-:W-:Y:S01]  /*0220*/  IMAD.WIDE.U32 R2, R7, 0x4, R2 ;  /* 0x0000000407027825 */ /* 0x000fe200078e0002 */
[----:B0-----:R-:W2:Y:S04]  /*0230*/  LDG.E R25, desc[UR6][R4.64] ;  /* 0x0000000604197981 */ /* 0x001ea8000c1e1900 */
[----:B------:R-:W2:Y:S04]  /*0240*/  LDG.E R26, desc[UR6][R2.64] ;  /* 0x00000006021a7981 */ /* 0x000ea8000c1e1900 */
[----:B------:R-:W3:Y:S04]  /*0250*/  LDG.E R22, desc[UR6][R4.64+0x4] ;  /* 0x0000040604167981 */ /* 0x000ee8000c1e1900 */
[----:B------:R-:W3:Y:S04]  /*0260*/  LDG.E R21, desc[UR6][R2.64+0x4] ;  /* 0x0000040602157981 */ /* 0x000ee8000c1e1900 */
[----:B------:R-:W4:Y:S04]  /*0270*/  LDG.E R20, desc[UR6][R4.64+0x8] ;  /* 0x0000080604147981 */ /* 0x000f28000c1e1900 */
[----:B------:R-:W4:Y:S04]  /*0280*/  LDG.E R19, desc[UR6][R2.64+0x8] ;  /* 0x0000080602137981 */ /* 0x000f28000c1e1900 */
[----:B------:R-:W5:Y:S04]  /*0290*/  LDG.E R18, desc[UR6][R4.64+0xc] ;  /* 0x00000c0604127981 */ /* 0x000f68000c1e1900 */
[----:B------:R-:W5:Y:S04]  /*02a0*/  LDG.E R15, desc[UR6][R2.64+0xc] ;  /* 0x00000c06020f7981 */ /* 0x000f68000c1e1900 */
[----:B------:R-:W5:Y:S04]  /*02b0*/  LDG.E R14, desc[UR6][R4.64+0x10] ;  /* 0x00001006040e7981 */ /* 0x000f68000c1e1900 */
[----:B------:R-:W5:Y:S04]  /*02c0*/  LDG.E R13, desc[UR6][R2.64+0x10] ;  /* 0x00001006020d7981 */ /* 0x000f68000c1e1900 */
[----:B------:R-:W5:Y:S04]  /*02d0*/  LDG.E R7, desc[UR6][R4.64+0x14] ;  /* 0x0000140604077981 */ /* 0x000f68000c1e1900 */
[----:B------:R-:W5:Y:S04]  /*02e0*/  LDG.E R24, desc[UR6][R2.64+0x14] ;  /* 0x0000140602187981 */ /* 0x000f68000c1e1900 */
[----:B------:R-:W5:Y:S04]  /*02f0*/  LDG.E R6, desc[UR6][R4.64+0x18] ;  /* 0x0000180604067981 */ /* 0x000f68000c1e1900 */
[----:B------:R-:W5:Y:S01]  /*0300*/  LDG.E R23, desc[UR6][R4.64+0x1c] ;  /* 0x00001c0604177981 */ /* 0x000f62000c1e1900 */
[----:B--2---:R-:W-:-:S03]  /*0310*/  FADD R27, R25, -R26 ;  /* 0x8000001a191b7221 */ /* 0x004fc60000000000 */
[----:B------:R-:W2:Y:S04]  /*0320*/  LDG.E R25, desc[UR6][R2.64+0x18] ;  /* 0x0000180602197981 */ /* 0x000ea8000c1e1900 */
[----:B------:R-:W2:Y:S01]  /*0330*/  LDG.E R26, desc[UR6][R2.64+0x1c] ;  /* 0x00001c06021a7981 */ /* 0x000ea2000c1e1900 */
[----:B------:R-:W-:Y:S01]  /*0340*/  FFMA R8, R27, R27, R8 ;  /* 0x0000001b1b087223 */ /* 0x000fe20000000008 */
[----:B---3--:R-:W-:Y:S01]  /*0350*/  FADD R21, R22, -R21 ;  /* 0x8000001516157221 */ /* 0x008fe20000000000 */
[----:B------:R-:W-:-:S03]  /*0360*/  UIADD3 UR4, UPT, UPT, UR4, 0x8, URZ ;  /* 0x0000000804047890 */ /* 0x000fc6000fffe0ff */
[----:B------:R-:W-:Y:S01]  /*0370*/  FFMA R8, R21, R21, R8 ;  /* 0x0000001515087223 */ /* 0x000fe20000000008 */
[----:B----4-:R-:W-:-:S04]  /*0380*/  FADD R19, R20, -R19 ;  /* 0x8000001314137221 */ /* 0x010fc80000000000 */
[----:B------:R-:W-:Y:S01]  /*0390*/  FFMA R8, R19, R19, R8 ;  /* 0x0000001313087223 */ /* 0x000fe20000000008 */
[----:B-----5:R-:W-:Y:S01]  /*03a0*/  FADD R15, R18, -R15 ;  /* 0x8000000f120f7221 */ /* 0x020fe20000000000 */
[----:B------:R-:W-:-:S03]  /*03b0*/  ISETP.NE.AND P1, PT, R0, UR4, PT ;  /* 0x0000000400007c0c */ /* 0x000fc6000bf25270 */
[----:B------:R-:W-:Y:S01]  /*03c0*/  FFMA R8, R15, R15, R8 ;  /* 0x0000000f0f087223 */ /* 0x000fe20000000008 */
[----:B------:R-:W-:-:S04]  /*03d0*/  FADD R13, R14, -R13 ;  /* 0x8000000d0e0d7221 */ /* 0x000fc80000000000 */
[----:B------:R-:W-:Y:S01]  /*03e0*/  FFMA R8, R13, R13, R8 ;  /* 0x0000000d0d087223 */ /* 0x000fe20000000008 */
[----:B------:R-:W-:-:S04]  /*03f0*/  FADD R7, R7, -R24 ;  /* 0x8000001807077221 */ /* 0x000fc80000000000 */
[----:B------:R-:W-:Y:S01]  /*0400*/  FFMA R8, R7, R7, R8 ;  /* 0x0000000707087223 */ /* 0x000fe20000000008 */
[----:B--2---:R-:W-:Y:S01]  /*0410*/  FADD R25, R6, -R25 ;  /* 0x8000001906197221 */ /* 0x004fe20000000000 */
[----:B------:R-:W-:-:S03]  /*0420*/  FADD R23, R23, -R26 ;  /* 0x8000001a17177221 */ /* 0x000fc60000000000 */
[----:B------:R-:W-:-:S04]  /*0430*/  FFMA R8, R25, R25, R8 ;  /* 0x0000001919087223 */ /* 0x000fc80000000008 */
[----:B------:R-:W-:Y:S01]  /*0440*/  FFMA R8, R23, R23, R8 ;  /* 0x0000001717087223 */ /* 0x000fe20000000008 */
[----:B------:R-:W-:Y:S06]  /*0450*/  @P1 BRA `(.L_x_3) ;  /* 0xfffffffc00601947 */ /* 0x000fec000383ffff */
[----:B------:R-:W-:-:S07]  /*0460*/  MOV R13, R0 ;  /* 0x00000000000d7202 */ /* 0x000fce0000000f00 */
.L_x_2:
[----:B------:R-:W-:-:S13]  /*0470*/  ISETP.NE.AND P1, PT, R16, RZ, PT ;  /* 0x000000ff1000720c */ /* 0x000fda0003f25270 */
[----:B------:R-:W-:Y:S05]  /*0480*/  @!P1 BRA `(.L_x_4) ;  /* 0x0000000000f09947 */ /* 0x000fea0003800000 */
[----:B------:R-:W-:Y:S01]  /*0490*/  ISETP.NE.AND P1, PT, R17, RZ, PT ;  /* 0x000000ff1100720c */ /* 0x000fe20003f25270 */
[----:B------:R-:W-:-:S12]  /*04a0*/  @!P0 BRA `(.L_x_5) ;  /* 0x00000000006c8947 */ /* 0x000fd80003800000 */
[----:B------:R-:W1:Y:S01]  /*04b0*/  LDC.64 R6, c[0x0][0x380] ;  /* 0x0000e000ff067b82 */ /* 0x000e620000000a00 */
[--C-:B------:R-:W-:Y:S01]  /*04c0*/  IMAD R3, R12, R11, R13.reuse ;  /* 0x0000000b0c037224 */ /* 0x100fe200078e020d */
[C---:B------:R-:W-:Y:S01]  /*04d0*/  IADD3 R14, P2, PT, R10.reuse, R13, RZ ;  /* 0x0000000d0a0e7210 */ /* 0x040fe20007f5e0ff */
[----:B------:R-:W-:-:S05]  /*04e0*/  IMAD.IADD R15, R10, 0x1, R13 ;  /* 0x000000010a0f7824 */ /* 0x000fca00078e020d */
[----:B------:R-:W2:Y:S01]  /*04f0*/  LDC.64 R4, c[0x0][0x380] ;  /* 0x0000e000ff047b82 */ /* 0x000ea20000000a00 */
[----:B-1----:R-:W-:-:S04]  /*0500*/  IMAD.WIDE R2, R3, 0x4, R6 ;  /* 0x0000000403027825 */ /* 0x002fc800078e0206 */
[----:B------:R-:W-:Y:S01]  /*0510*/  IMAD.WIDE.U32 R6, R15, 0x4, R6 ;  /* 0x000000040f067825 */ /* 0x000fe200078e0006 */
[----:B------:R-:W-:Y:S01]  /*0520*/  IADD3.X R15, PT, PT, RZ, RZ, RZ, P2, !PT ;  /* 0x000000ffff0f7210 */ /* 0x000fe200017fe4ff */
[----:B0-----:R-:W3:Y:S01]  /*0530*/  LDG.E R18, desc[UR6][R2.64+0x4] ;  /* 0x0000040602127981 */ /* 0x001ee2000c1e1900 */
[----:B--2---:R-:W-:-:S03]  /*0540*/  LEA R4, P2, R14, R4, 0x2 ;  /* 0x000000040e047211 */ /* 0x004fc600078410ff */
[----:B------:R-:W2:Y:S01]  /*0550*/  LDG.E R7, desc[UR6][R6.64] ;  /* 0x0000000606077981 */ /* 0x000ea2000c1e1900 */
[----:B------:R-:W-:-:S03]  /*0560*/  LEA.HI.X R5, R14, R5, R15, 0x2, P2 ;  /* 0x000000050e057211 */ /* 0x000fc600010f140f */
[----:B------:R-:W2:Y:S04]  /*0570*/  LDG.E R14, desc[UR6][R2.64] ;  /* 0x00000006020e7981 */ /* 0x000ea8000c1e1900 */
[----:B------:R-:W3:Y:S04]  /*0580*/  LDG.E R19, desc[UR6][R4.64+0x4] ;  /* 0x0000040604137981 */ /* 0x000ee8000c1e1900 */
[----:B------:R-:W4:Y:S04]  /*0590*/  LDG.E R20, desc[UR6][R2.64+0x8] ;  /* 0x0000080602147981 */ /* 0x000f28000c1e1900 */
[----:B------:R-:W4:Y:S04]  /*05a0*/  LDG.E R21, desc[UR6][R4.64+0x8] ;  /* 0x0000080604157981 */ /* 0x000f28000c1e1900 */
[----:B------:R-:W5:Y:S04]  /*05b0*/  LDG.E R22, desc[UR6][R2.64+0xc] ;  /* 0x00000c0602167981 */ /* 0x000f68000c1e1900 */
[----:B------:R-:W5:Y:S01]  /*05c0*/  LDG.E R23, desc[UR6][R4.64+0xc] ;  /* 0x00000c0604177981 */ /* 0x000f62000c1e1900 */
[----:B------:R-:W-:-:S02]  /*05d0*/  VIADD R13, R13, 0x4 ;  /* 0x000000040d0d7836 */ /* 0x000fc40000000000 */
[----:B--2---:R-:W-:-:S04]  /*05e0*/  FADD R15, R14, -R7 ;  /* 0x800000070e0f7221 */ /* 0x004fc80000000000 */
[----:B------:R-:W-:Y:S01]  /*05f0*/  FFMA R8, R15, R15, R8 ;  /* 0x0000000f0f087223 */ /* 0x000fe20000000008 */
[----:B---3--:R-:W-:-:S04]  /*0600*/  FADD R19, R18, -R19 ;  /* 0x8000001312137221 */ /* 0x008fc80000000000 */
[----:B------:R-:W-:Y:S01]  /*0610*/  FFMA R8, R19, R19, R8 ;  /* 0x0000001313087223 */ /* 0x000fe20000000008 */
[----:B----4-:R-:W-:-:S04]  /*0620*/  FADD R21, R20, -R21 ;  /* 0x8000001514157221 */ /* 0x010fc80000000000 */
[----:B------:R-:W-:Y:S01]  /*0630*/  FFMA R8, R21, R21, R8 ;  /* 0x0000001515087223 */ /* 0x000fe20000000008 */
[----:B-----5:R-:W-:-:S04]  /*0640*/  FADD R23, R22, -R23 ;  /* 0x8000001716177221 */ /* 0x020fc80000000000 */
[----:B------:R-:W-:-:S07]  /*0650*/  FFMA R8, R23, R23, R8 ;  /* 0x0000001717087223 */ /* 0x000fce0000000008 */
.L_x_5:
[----:B------:R-:W-:Y:S05]  /*0660*/  @!P1 BRA `(.L_x_4) ;  /* 0x0000000000789947 */ /* 0x000fea0003800000 */
[----:B------:R-:W-:Y:S02]  /*0670*/  ISETP.NE.AND P2, PT, R17, 0x1, PT ;  /* 0x000000011100780c */ /* 0x000fe40003f45270 */
[----:B------:R-:W-:-:S11]  /*0680*/  LOP3.LUT P1, RZ, R11, 0x1, RZ, 0xc0, !PT ;  /* 0x000000010bff7812 */ /* 0x000fd6000782c0ff */
[----:B------:R-:W1:Y:S01]  /*0690*/  @P2 LDC.64 R4, c[0x0][0x380] ;  /* 0x0000e000ff042b82 */ /* 0x000e620000000a00 */
[----:B------:R-:W-:Y:S01]  /*06a0*/  @P2 IADD3 R6, P3, PT, R10, R13, RZ ;  /* 0x0000000d0a062210 */ /* 0x000fe20007f7e0ff */
[----:B------:R-:W-:Y:S01]  /*06b0*/  @P2 IMAD R19, R12, R11, R13 ;  /* 0x0000000b0c132224 */ /* 0x000fe200078e020d */
[----:B------:R-:W-:Y:S02]  /*06c0*/  @P2 IADD3 R7, PT, PT, R10, R13, RZ ;  /* 0x0000000d0a072210 */ /* 0x000fe40007ffe0ff */
[----:B------:R-:W-:Y:S01]  /*06d0*/  @P2 IADD3 R13, PT, PT, R13, 0x2, RZ ;  /* 0x000000020d0d2810 */ /* 0x000fe20007ffe0ff */
[----:B------:R-:W-:Y:S02]  /*06e0*/  @P2 IMAD.X R18, RZ, RZ, RZ, P3 ;  /* 0x000000ffff122224 */ /* 0x000fe400018e06ff */
[----:B------:R-:W2:Y:S02]  /*06f0*/  @P2 LDC.64 R14, c[0x0][0x380] ;  /* 0x0000e000ff0e2b82 */ /* 0x000ea40000000a00 */
[----:B------:R-:W-:-:S02]  /*0700*/  @P1 IMAD R11, R12, R11, R13 ;  /* 0x0000000b0c0b1224 */ /* 0x000fc400078e020d */
[----:B------:R-:W-:-:S04]  /*0710*/  @P1 IMAD.IADD R13, R10, 0x1, R13 ;  /* 0x000000010a0d1824 */ /* 0x000fc800078e020d */
[----:B------:R-:W3:Y:S01]  /*0720*/  @P1 LDC.64 R2, c[0x0][0x380] ;  /* 0x0000e000ff021b82 */ /* 0x000ee20000000a00 */
[----:B-1----:R-:W-:-:S04]  /*0730*/  @P2 LEA R4, P3, R6, R4, 0x2 ;  /* 0x0000000406042211 */ /* 0x002fc800078610ff */
[----:B------:R-:W-:Y:S01]  /*0740*/  @P2 LEA.HI.X R5, R6, R5, R18, 0x2, P3 ;  /* 0x0000000506052211 */ /* 0x000fe200018f1412 */
[----:B--2---:R-:W-:-:S04]  /*0750*/  @P2 IMAD.WIDE.U32 R6, R7, 0x4, R14 ;  /* 0x0000000407062825 */ /* 0x004fc800078e000e */
[----:B0-----:R-:W2:Y:S01]  /*0760*/  @P2 LDG.E R4, desc[UR6][R4.64+0x4] ;  /* 0x0000040604042981 */ /* 0x001ea2000c1e1900 */
[----:B------:R-:W-:-:S03]  /*0770*/  @P2 IMAD.WIDE R14, R19, 0x4, R14 ;  /* 0x00000004130e2825 */ /* 0x000fc600078e020e */
[----:B------:R-:W4:Y:S01]  /*0780*/  @P2 LDG.E R7, desc[UR6][R6.64] ;  /* 0x0000000606072981 */ /* 0x000f22000c1e1900 */
[----:B---3--:R-:W-:-:S03]  /*0790*/  @P1 IMAD.WIDE R10, R11, 0x4, R2 ;  /* 0x000000040b0a1825 */ /* 0x008fc600078e0202 */
[----:B------:R-:W4:Y:S01]  /*07a0*/  @P2 LDG.E R18, desc[UR6][R14.64] ;  /* 0x000000060e122981 */ /* 0x000f22000c1e1900 */
[----:B------:R-:W-:-:S03]  /*07b0*/  @P1 IMAD.WIDE.U32 R2, R13, 0x4, R2 ;  /* 0x000000040d021825 */ /* 0x000fc600078e0002 */
[----:B------:R-:W2:Y:S04]  /*07c0*/  @P2 LDG.E R19, desc[UR6][R14.64+0x4] ;  /* 0x000004060e132981 */ /* 0x000ea8000c1e1900 */
[----:B------:R-:W3:Y:S04]  /*07d0*/  @P1 LDG.E R10, desc[UR6][R10.64] ;  /* 0x000000060a0a1981 */ /* 0x000ee8000c1e1900 */
[----:B------:R-:W3:Y:S01]  /*07e0*/  @P1 LDG.E R3, desc[UR6][R2.64] ;  /* 0x0000000602031981 */ /* 0x000ee2000c1e1900 */
[----:B----4-:R-:W-:Y:S01]  /*07f0*/  @P2 FADD R13, R18, -R7 ;  /* 0x80000007120d2221 */ /* 0x010fe20000000000 */
[----:B--2---:R-:W-:-:S03]  /*0800*/  @P2 FADD R18, R19, -R4 ;  /* 0x8000000413122221 */ /* 0x004fc60000000000 */
[----:B------:R-:W-:-:S04]  /*0810*/  @P2 FFMA R13, R13, R13, R8 ;  /* 0x0000000d0d0d2223 */ /* 0x000fc80000000008 */
[----:B------:R-:W-:Y:S01]  /*0820*/  @P2 FFMA R8, R18, R18, R13 ;  /* 0x0000001212082223 */ /* 0x000fe2000000000d */
[----:B---3--:R-:W-:-:S04]  /*0830*/  @P1 FADD R5, R10, -R3 ;  /* 0x800000030a051221 */ /* 0x008fc80000000000 */
[----:B------:R-:W-:-:S07]  /*0840*/  @P1 FFMA R8, R5, R5, R8 ;  /* 0x0000000505081223 */ /* 0x000fce0000000008 */
.L_x_4:
[----:B------:R-:W1:Y:S08]  /*0850*/  LDC R3, c[0x0][0x388] ;  /* 0x0000e200ff037b82 */ /* 0x000e700000000800 */
[----:B------:R-:W2:Y:S01]  /*0860*/  LDC.64 R4, c[0x0][0x390] ;  /* 0x0000e400ff047b82 */ /* 0x000ea20000000a00 */
[----:B-1----:R-:W-:Y:S01]  /*0870*/  IMAD R7, R12, R3, R9 ;  /* 0x000000030c077224 */ /* 0x002fe200078e0209 */
[----:B------:R-:W-:-:S04]  /*0880*/  IADD3 R9, PT, PT, R9, 0x1, RZ ;  /* 0x0000000109097810 */ /* 0x000fc80007ffe0ff */
[----:B------:R-:W-:Y:S01]  /*0890*/  ISETP.NE.AND P1, PT, R9, R3, PT ;  /* 0x000000030900720c */ /* 0x000fe20003f25270 */
[----:B--2---:R-:W-:-:S05]  /*08a0*/  IMAD.WIDE R4, R7, 0x4, R4 ;  /* 0x0000000407047825 */ /* 0x004fca00078e0204 */
[----:B0-----:R1:W-:Y:S07]  /*08b0*/  STG.E desc[UR6][R4.64], R8 ;  /* 0x0000000804007986 */ /* 0x0013ee000c101906 */
[----:B------:R-:W-:Y:S05]  /*08c0*/  @!P1 BRA `(.L_x_0) ;  /* 0x0000000000c49947 */ /* 0x000fea0003800000 */
[----:B------:R-:W-:Y:S05]  /*08d0*/  BRA `(.L_x_6) ;  /* 0xfffffff800207947 */ /* 0x000fea000383ffff */
.L_x_1:
[C---:B------:R-:W-:Y:S01]  /*08e0*/  ISETP.GE.U32.AND P0, PT, R3.reuse, 0x8, PT ;  /* 0x000000080300780c */ /* 0x040fe20003f06070 */
[----:B------:R-:W-:Y:S01]  /*08f0*/  IMAD.MOV.U32 R0, RZ, RZ, RZ ;  /* 0x000000ffff007224 */ /* 0x000fe200078e00ff */
[----:B------:R-:W-:-:S04]  /*0900*/  LOP3.LUT R2, R3, 0x7, RZ, 0xc0, !PT ;  /* 0x0000000703027812 */ /* 0x000fc800078ec0ff */
[----:B------:R-:W-:-:S07]  /*0910*/  ISETP.NE.AND P1, PT, R2, RZ, PT ;  /* 0x000000ff0200720c */ /* 0x000fce0003f25270 */
[----:B------:R-:W-:Y:S06]  /*0920*/  @!P0 BRA `(.L_x_7) ;  /* 0x0000000000408947 */ /* 0x000fec0003800000 */
[----:B------:R-:W1:Y:S01]  /*0930*/  LDC.64 R6, c[0x0][0x390] ;  /* 0x0000e400ff067b82 */ /* 0x000e620000000a00 */
[----:B------:R-:W-:Y:S01]  /*0940*/  LOP3.LUT R0, R3, 0x7ffffff8, RZ, 0xc0, !PT ;  /* 0x7ffffff803007812 */ /* 0x000fe200078ec0ff */
[----:B------:R-:W-:-:S06]  /*0950*/  UMOV UR4, URZ ;  /* 0x000000ff00047c82 */ /* 0x000fcc0008000000 */
.L_x_8:
[----:B--2---:R-:W-:Y:S01]  /*0960*/  IMAD R5, R12, R3, UR4 ;  /* 0x000000040c057e24 */ /* 0x004fe2000f8e0203 */
[----:B------:R-:W-:-:S03]  /*0970*/  UIADD3 UR4, UPT, UPT, UR4, 0x8, URZ ;  /* 0x0000000804047890 */ /* 0x000fc6000fffe0ff */
[----:B-1----:R-:W-:-:S03]  /*0980*/  IMAD.WIDE R4, R5, 0x4, R6 ;  /* 0x0000000405047825 */ /* 0x002fc600078e0206 */
[----:B------:R-:W-:Y:S02]  /*0990*/  ISETP.NE.AND P0, PT, R0, UR4, PT ;  /* 0x0000000400007c0c */ /* 0x000fe4000bf05270 */
[----:B0-----:R2:W-:Y:S04]  /*09a0*/  STG.E desc[UR6][R4.64], RZ ;  /* 0x000000ff04007986 */ /* 0x0015e8000c101906 */
[----:B------:R2:W-:Y:S04]  /*09b0*/  STG.E desc[UR6][R4.64+0x4], RZ ;  /* 0x000004ff04007986 */ /* 0x0005e8000c101906 */
[----:B------:R2:W-:Y:S04]  /*09c0*/  STG.E desc[UR6][R4.64+0x8], RZ ;  /* 0x000008ff04007986 */ /* 0x0005e8000c101906 */
[----:B------:R2:W-:Y:S04]  /*09d0*/  STG.E desc[UR6][R4.64+0xc], RZ ;  /* 0x00000cff04007986 */ /* 0x0005e8000c101906 */
[----:B------:R2:W-:Y:S04]  /*09e0*/  STG.E desc[UR6][R4.64+0x10], RZ ;  /* 0x000010ff04007986 */ /* 0x0005e8000c101906 */
[----:B------:R2:W-:Y:S04]  /*09f0*/  STG.E desc[UR6][R4.64+0x14], RZ ;  /* 0x000014ff04007986 */ /* 0x0005e8000c101906 */
[----:B------:R2:W-:Y:S04]  /*0a00*/  STG.E desc[UR6][R4.64+0x18], RZ ;  /* 0x000018ff04007986 */ /* 0x0005e8000c101906 */
[----:B------:R2:W-:Y:S01]  /*0a10*/  STG.E desc[UR6][R4.64+0x1c], RZ ;  /* 0x00001cff04007986 */ /* 0x0005e2000c101906 */
[----:B------:R-:W-:Y:S05]  /*0a20*/  @P0 BRA `(.L_x_8) ;  /* 0xfffffffc00cc0947 */ /* 0x000fea000383ffff */
.L_x_7:
[----:B------:R-:W-:Y:S05]  /*0a30*/  @!P1 BRA `(.L_x_0) ;  /* 0x0000000000689947 */ /* 0x000fea0003800000 */
[----:B------:R-:W-:Y:S02]  /*0a40*/  ISETP.GE.U32.AND P0, PT, R2, 0x4, PT ;  /* 0x000000040200780c */ /* 0x000fe40003f06070 */
[----:B------:R-:W-:-:S04]  /*0a50*/  LOP3.LUT R6, R3, 0x3, RZ, 0xc0, !PT ;  /* 0x0000000303067812 */ /* 0x000fc800078ec0ff */
[----:B------:R-:W-:-:S07]  /*0a60*/  ISETP.NE.AND P1, PT, R6, RZ, PT ;  /* 0x000000ff0600720c */ /* 0x000fce0003f25270 */
[----:B------:R-:W-:Y:S06]  /*0a70*/  @!P0 BRA `(.L_x_9) ;  /* 0x0000000000208947 */ /* 0x000fec0003800000 */
[----:B--2---:R-:W1:Y:S01]  /*0a80*/  LDC.64 R4, c[0x0][0x390] ;  /* 0x0000e400ff047b82 */ /* 0x004e620000000a00 */
[----:B------:R-:W-:Y:S01]  /*0a90*/  IMAD R7, R12, R3, R0 ;  /* 0x000000030c077224 */ /* 0x000fe200078e0200 */
[----:B------:R-:W-:-:S03]  /*0aa0*/  IADD3 R0, PT, PT, R0, 0x4, RZ ;  /* 0x0000000400007810 */ /* 0x000fc60007ffe0ff */
[----:B-1----:R-:W-:-:S05]  /*0ab0*/  IMAD.WIDE R4, R7, 0x4, R4 ;  /* 0x0000000407047825 */ /* 0x002fca00078e0204 */
[----:B0-----:R1:W-:Y:S04]  /*0ac0*/  STG.E desc[UR6][R4.64], RZ ;  /* 0x000000ff04007986 */ /* 0x0013e8000c101906 */
[----:B------:R1:W-:Y:S04]  /*0ad0*/  STG.E desc[UR6][R4.64+0x4], RZ ;  /* 0x000004ff04007986 */ /* 0x0003e8000c101906 */
[----:B------:R1:W-:Y:S04]  /*0ae0*/  STG.E desc[UR6][R4.64+0x8], RZ ;  /* 0x000008ff04007986 */ /* 0x0003e8000c101906 */
[----:B------:R1:W-:Y:S02]  /*0af0*/  STG.E desc[UR6][R4.64+0xc], RZ ;  /* 0x00000cff04007986 */ /* 0x0003e4000c101906 */
.L_x_9:
[----:B------:R-:W-:Y:S05]  /*0b00*/  @!P1 BRA `(.L_x_0) ;  /* 0x0000000000349947 */ /* 0x000fea0003800000 */
[----:B------:R-:W-:Y:S02]  /*0b10*/  LOP3.LUT R2, R3, 0x1, RZ, 0xc0, !PT ;  /* 0x0000000103027812 */ /* 0x000fe400078ec0ff */
[----:B------:R-:W-:Y:S02]  /*0b20*/  ISETP.NE.AND P0, PT, R6, 0x1, PT ;  /* 0x000000010600780c */ /* 0x000fe40003f05270 */
[----:B------:R-:W-:-:S11]  /*0b30*/  ISETP.NE.U32.AND P1, PT, R2, 0x1, PT ;  /* 0x000000010200780c */ /* 0x000fd60003f25070 */
[----:B-12---:R-:W1:Y:S01]  /*0b40*/  @P0 LDC.64 R4, c[0x0][0x390] ;  /* 0x0000e400ff040b82 */ /* 0x006e620000000a00 */
[----:B------:R-:W-:Y:S02]  /*0b50*/  @P0 IMAD R7, R12, R3, R0 ;  /* 0x000000030c070224 */ /* 0x000fe400078e0200 */
[----:B------:R-:W-:-:S04]  /*0b60*/  @P0 VIADD R0, R0, 0x2 ;  /* 0x0000000200000836 */ /* 0x000fc80000000000 */
[----:B------:R-:W-:Y:S01]  /*0b70*/  @!P1 IMAD R11, R12, R3, R0 ;  /* 0x000000030c0b9224 */ /* 0x000fe200078e0200 */
[----:B------:R-:W2:Y:S01]  /*0b80*/  @!P1 LDC.64 R8, c[0x0][0x390] ;  /* 0x0000e400ff089b82 */ /* 0x000ea20000000a00 */
[----:B-1----:R-:W-:-:S05]  /*0b90*/  @P0 IMAD.WIDE R6, R7, 0x4, R4 ;  /* 0x0000000407060825 */ /* 0x002fca00078e0204 */
[----:B0-----:R3:W-:Y:S01]  /*0ba0*/  @P0 STG.E desc[UR6][R6.64], RZ ;  /* 0x000000ff06000986 */ /* 0x0017e2000c101906 */
[----:B--2---:R-:W-:-:S03]  /*0bb0*/  @!P1 IMAD.WIDE R4, R11, 0x4, R8 ;  /* 0x000000040b049825 */ /* 0x004fc600078e0208 */
[----:B------:R3:W-:Y:S04]  /*0bc0*/  @P0 STG.E desc[UR6][R6.64+0x4], RZ ;  /* 0x000004ff06000986 */ /* 0x0007e8000c101906 */
[----:B------:R3:W-:Y:S02]  /*0bd0*/  @!P1 STG.E desc[UR6][R4.64], RZ ;  /* 0x000000ff04009986 */ /* 0x0007e4000c101906 */
.L_x_0:
[----:B------:R-:W-:Y:S01]  /*0be0*/  MOV R10, 0xffffffff ;  /* 0xffffffff000a7802 */ /* 0x000fe20000000f00 */
[----:B------:R-:W-:Y:S01]  /*0bf0*/  IMAD.MOV.U32 R11, RZ, RZ, -0x1 ;  /* 0xffffffffff0b7424 */ /* 0x000fe200078e00ff */
[----:B------:R-:W-:Y:S01]  /*0c00*/  ISETP.GE.AND P0, PT, R3, 0x1, PT ;  /* 0x000000010300780c */ /* 0x000fe20003f06270 */
[----:B---3--:R-:W-:Y:S01]  /*0c10*/  IMAD.MOV.U32 R7, RZ, RZ, 0x7f7fffff ;  /* 0x7f7fffffff077424 */ /* 0x008fe200078e00ff */
[----:B------:R-:W-:Y:S01]  /*0c20*/  MOV R6, 0x7f7fffff ;  /* 0x7f7fffff00067802 */ /* 0x000fe20000000f00 */
[----:B------:R-:W-:Y:S01]  /*0c30*/  BAR.SYNC.DEFER_BLOCKING 0x0 ;  /* 0x0000000000007b1d */ /* 0x000fe20000010000 */
[----:B------:R-:W-:Y:S01]  /*0c40*/  MOV R3, 0xffffffff ;  /* 0xffffffff00037802 */ /* 0x000fe20000000f00 */
[----:B------:R-:W-:Y:S01]  /*0c50*/  IMAD.MOV.U32 R2, RZ, RZ, -0x1 ;  /* 0xffffffffff027424 */ /* 0x000fe200078e00ff */
[----:B-12---:R-:W-:Y:S01]  /*0c60*/  MOV R5, 0xffffffff ;  /* 0xffffffff00057802 */ /* 0x006fe20000000f00 */
[----:B------:R-:W-:Y:S01]  /*0c70*/  IMAD.MOV.U32 R4, RZ, RZ, -0x1 ;  /* 0xffffffffff047424 */ /* 0x000fe200078e00ff */
[----:B------:R-:W-:Y:S01]  /*0c80*/  MOV R9, 0xffffffff ;  /* 0xffffffff00097802 */ /* 0x000fe20000000f00 */
[----:B------:R-:W-:Y:S01]  /*0c90*/  IMAD.MOV.U32 R8, RZ, RZ, -0x1 ;  /* 0xffffffffff087424 */ /* 0x000fe200078e00ff */
[----:B------:R-:W-:Y:S01]  /*0ca0*/  MOV R15, 0xffffffff ;  /* 0xffffffff000f7802 */ /* 0x000fe20000000f00 */
[----:B------:R-:W-:Y:S01]  /*0cb0*/  STL.64 [R1+0x28], R10 ;  /* 0x0000280a01007387 */ /* 0x000fe20000100a00 */
[----:B------:R-:W-:-:S03]  /*0cc0*/  IMAD.MOV.U32 R14, RZ, RZ, -0x1 ;  /* 0xffffffffff0e7424 */ /* 0x000fc600078e00ff */
[----:B------:R-:W-:Y:S04]  /*0cd0*/  STL.64 [R1+0x30], R10 ;  /* 0x0000300a01007387 */ /* 0x000fe80000100a00 */
[----:B------:R-:W-:Y:S04]  /*0ce0*/  STL.64 [R1+0x38], R10 ;  /* 0x0000380a01007387 */ /* 0x000fe80000100a00 */
[----:B------:R-:W-:Y:S04]  /*0cf0*/  STL.64 [R1+0x40], R10 ;  /* 0x0000400a01007387 */ /* 0x000fe80000100a00 */
[----:B------:R-:W-:Y:S04]  /*0d00*/  STL.64 [R1+0x48], R10 ;  /* 0x0000480a01007387 */ /* 0x000fe80000100a00 */
[----:B------:R-:W-:Y:S04]  /*0d10*/  STL.64 [R1], R6 ;  /* 0x0000000601007387 */ /* 0x000fe80000100a00 */
[----:B------:R-:W-:Y:S04]  /*0d20*/  STL.64 [R1+0x8], R6 ;  /* 0x0000080601007387 */ /* 0x000fe80000100a00 */
[----:B------:R-:W-:Y:S04]  /*0d30*/  STL.64 [R1+0x10], R6 ;  /* 0x0000100601007387 */ /* 0x000fe80000100a00 */
[----:B------:R-:W-:Y:S04]  /*0d40*/  STL.64 [R1+0x18], R6 ;  /* 0x0000180601007387 */ /* 0x000fe80000100a00 */
[----:B------:R1:W-:Y:S02]  /*0d50*/  STL.64 [R1+0x20], R6 ;  /* 0x0000200601007387 */ /* 0x0003e40000100a00 */
[----:B-1----:R-:W-:Y:S01]  /*0d60*/  MOV R7, 0xffffffff ;  /* 0xffffffff00077802 */ /* 0x002fe20000000f00 */
[----:B------:R-:W-:Y:S01]  /*0d70*/  IMAD.MOV.U32 R6, RZ, RZ, -0x1 ;  /* 0xffffffffff067424 */ /* 0x000fe200078e00ff */
[----:B------:R-:W-:Y:S06]  /*0d80*/  @!P0 BRA `(.L_x_10) ;  /* 0x0000000800308947 */ /* 0x000fec0003800000 */
[----:B------:R-:W-:Y:S02]  /*0d90*/  HFMA2 R13, -RZ, RZ, 0, 0 ;  /* 0x00000000ff0d7431 */ /* 0x000fe400000001ff */
[C---:B------:R-:W-:Y:S01]  /*0da0*/  VIADD R11, R1.reuse, 0x8 ;  /* 0x00000008010b7836 */ /* 0x040fe20000000000 */
[C---:B------:R-:W-:Y:S01]  /*0db0*/  IADD3 R10, PT, PT, R1.reuse, 0x10, RZ ;  /* 0x00000010010a7810 */ /* 0x040fe20007ffe0ff */
[C---:B------:R-:W-:Y:S01]  /*0dc0*/  VIADD R9, R1.reuse, 0x18 ;  /* 0x0000001801097836 */ /* 0x040fe20000000000 */
[----:B------:R-:W-:-:S07]  /*0dd0*/  IADD3 R8, PT, PT, R1, 0x20, RZ ;  /* 0x0000002001087810 */ /* 0x000fce0007ffe0ff */
.L_x_21:
[----:B------:R-:W-:Y:S01]  /*0de0*/  ISETP.NE.AND P0, PT, R12, R13, PT ;  /* 0x0000000d0c00720c */ /* 0x000fe20003f05270 */
[----:B------:R-:W-:-:S12]  /*0df0*/  BSSY.RECONVERGENT B0, `(.L_x_11) ;  /* 0x000007b000007945 */ /* 0x000fd80003800200 */
[----:B-123--:R-:W-:Y:S05]  /*0e00*/  @!P0 BRA `(.L_x_12) ;  /* 0x0000000400e48947 */ /* 0x00efea0003800000 */
[----:B------:R-:W1:Y:S01]  /*0e10*/  LDC.64 R4, c[0x0][0x390] ;  /* 0x0000e400ff047b82 */ /* 0x000e620000000a00 */
[----:B------:R-:W2:Y:S01]  /*0e20*/  LDCU UR4, c[0x0][0x388] ;  /* 0x00007100ff0477ac */ /* 0x000ea20008000800 */
[----:B------:R-:W3:Y:S01]  /*0e30*/  LDL.64 R6, [R1] ;  /* 0x0000000001067983 */ /* 0x000ee20000100a00 */
[----:B--2---:R-:W-:-:S04]  /*0e40*/  IMAD R3, R12, UR4, R13 ;  /* 0x000000040c037c24 */ /* 0x004fc8000f8e020d */
[----:B-1----:R-:W-:-:S05]  /*0e50*/  IMAD.WIDE R4, R3, 0x4, R4 ;  /* 0x0000000403047825 */ /* 0x002fca00078e0204 */
[----:B0-----:R-:W3:Y:S01]  /*0e60*/  LDG.E R0, desc[UR6][R4.64] ;  /* 0x0000000604007981 */ /* 0x001ee2000c1e1900 */
[----:B------:R-:W-:Y:S01]  /*0e70*/  BSSY.RELIABLE B1, `(.L_x_13) ;  /* 0x0000030000017945 */ /* 0x000fe20003800100 */
[----:B------:R-:W-:Y:S01]  /*0e80*/  PLOP3.LUT P0, PT, PT, PT, PT, 0x80, 0x8 ;  /* 0x000000000008781c */ /* 0x000fe20003f0f070 */
[----:B------:R-:W-:Y:S01]  /*0e90*/  IMAD.MOV.U32 R2, RZ, RZ, RZ ;  /* 0x000000ffff027224 */ /* 0x000fe200078e00ff */
[----:B------:R-:W-:Y:S02]  /*0ea0*/  MOV R3, R1 ;  /* 0x0000000100037202 */ /* 0x000fe40000000f00 */
[----:B---3--:R-:W-:-:S13]  /*0eb0*/  FSETP.GEU.AND P1, PT, R0, R6, PT ;  /* 0x000000060000720b */ /* 0x008fda0003f2e000 */
[----:B------:R-:W-:Y:S05]  /*0ec0*/  @!P1 BRA `(.L_x_14) ;  /* 0x0000000000a89947 */ /* 0x000fea0003800000 */
[----:B------:R-:W-:Y:S01]  /*0ed0*/  FSETP.GEU.AND P1, PT, R0, R7, PT ;  /* 0x000000070000720b */ /* 0x000fe20003f2e000 */
[----:B------:R-:W-:Y:S02]  /*0ee0*/  HFMA2 R2, -RZ, RZ, 0, 5.9604644775390625e-08 ;  /* 0x00000001ff027431 */ /* 0x000fe400000001ff */
[----:B------:R-:W-:-:S10]  /*0ef0*/  VIADD R3, R1, 0x4 ;  /* 0x0000000401037836 */ /* 0x000fd40000000000 */
[----:B------:R-:W-:Y:S05]  /*0f00*/  @!P1 BRA `(.L_x_14) ;  /* 0x0000000000989947 */ /* 0x000fea0003800000 */
[----:B------:R-:W2:Y:S01]  /*0f10*/  LDL.64 R4, [R1+0x8] ;  /* 0x0000080001047983 */ /* 0x000ea20000100a00 */
[----:B------:R-:W-:Y:S01]  /*0f20*/  IMAD.MOV.U32 R2, RZ, RZ, 0x2 ;  /* 0x00000002ff027424 */ /* 0x000fe200078e00ff */
[----:B------:R-:W-:Y:S02]  /*0f30*/  MOV R3, R11 ;  /* 0x0000000b00037202 */ /* 0x000fe40000000f00 */
[----:B--2---:R-:W-:-:S13]  /*0f40*/  FSETP.GEU.AND P1, PT, R0, R4, PT ;  /* 0x000000040000720b */ /* 0x004fda0003f2e000 */
[----:B------:R-:W-:Y:S05]  /*0f50*/  @!P1 BRA `(.L_x_14) ;  /* 0x0000000000849947 */ /* 0x000fea0003800000 */
[----:B------:R-:W-:Y:S01]  /*0f60*/  FSETP.GEU.AND P1, PT, R0, R5, PT ;  /* 0x000000050000720b */ /* 0x000fe20003f2e000 */
[----:B------:R-:W-:Y:S01]  /*0f70*/  VIADD R3, R1, 0xc ;  /* 0x0000000c01037836 */ /* 0x000fe20000000000 */
[----:B------:R-:W-:-:S11]  /*0f80*/  MOV R2, 0x3 ;  /* 0x0000000300027802 */ /* 0x000fd60000000f00 */
[----:B------:R-:W-:Y:S05]  /*0f90*/  @!P1 BRA `(.L_x_14) ;  /* 0x0000000000749947 */ /* 0x000fea0003800000 */
[----:B------:R-:W2:Y:S01]  /*0fa0*/  LDL.64 R4, [R1+0x10] ;  /* 0x0000100001047983 */ /* 0x000ea20000100a00 */
[----:B------:R-:W-:Y:S01]  /*0fb0*/  IMAD.MOV.U32 R2, RZ, RZ, 0x4 ;  /* 0x00000004ff027424 */ /* 0x000fe200078e00ff */
[----:B------:R-:W-:Y:S02]  /*0fc0*/  MOV R3, R10 ;  /* 0x0000000a00037202 */ /* 0x000fe40000000f00 */
[----:B--2---:R-:W-:-:S13]  /*0fd0*/  FSETP.GEU.AND P1, PT, R0, R4, PT ;  /* 0x000000040000720b */ /* 0x004fda0003f2e000 */
[----:B------:R-:W-:Y:S05]  /*0fe0*/  @!P1 BRA `(.L_x_14) ;  /* 0x0000000000609947 */ /* 0x000fea0003800000 */
[----:B------:R-:W-:Y:S01]  /*0ff0*/  FSETP.GEU.AND P1, PT, R0, R5, PT ;  /* 0x000000050000720b */ /* 0x000fe20003f2e000 */
[----:B------:R-:W-:Y:S02]  /*1000*/  HFMA2 R2, -RZ, RZ, 0, 2.98023223876953125e-07 ;  /* 0x00000005ff027431 */ /* 0x000fe400000001ff */
        /* <DEDUP_REMOVED lines=16> */
[----:B------:R-:W-:-:S13]  /*1110*/  FSETP.GEU.AND P0, PT, R0, R5, PT ;  /* 0x000000050000720b */ /* 0x000fda0003f0e000 */
[----:B------:R-:W-:Y:S05]  /*1120*/  @P0 BREAK.RELIABLE B1 ;  /* 0x0000000000010942 */ /* 0x000fea0003800100 */
[----:B------:R-:W-:Y:S05]  /*1130*/  @P0 BRA `(.L_x_12) ;  /* 0x0000000400180947 */ /* 0x000fea0003800000 */
[----:B------:R-:W-:Y:S01]  /*1140*/  HFMA2 R2, -RZ, RZ, 0, 5.36441802978515625e-07 ;  /* 0x00000009ff027431 */ /* 0x000fe200000001ff */
[----:B------:R-:W-:Y:S01]  /*1150*/  PLOP3.LUT P0, PT, PT, PT, PT, 0x8, 0x80 ;  /* 0x000000000080781c */ /* 0x000fe20003f0e170 */
[----:B------:R-:W-:-:S12]  /*1160*/  VIADD R3, R1, 0x24 ;  /* 0x0000002401037836 */ /* 0x000fd80000000000 */
.L_x_14:
[----:B------:R-:W-:Y:S05]  /*1170*/  BSYNC.RELIABLE B1 ;  /* 0x0000000000017941 */ /* 0x000fea0003800100 */
.L_x_13:
[----:B------:R-:W-:Y:S04]  /*1180*/  BSSY.RECONVERGENT B1, `(.L_x_15) ;  /* 0x000003e000017945 */ /* 0x000fe80003800200 */
[----:B------:R-:W-:Y:S05]  /*1190*/  @!P0 BRA `(.L_x_16) ;  /* 0x0000000000f08947 */ /* 0x000fea0003800000 */
[C---:B------:R-:W-:Y:S01]  /*11a0*/  VIADD R4, R2.reuse, 0xfffffffa ;  /* 0xfffffffa02047836 */ /* 0x040fe20000000000 */
[----:B------:R-:W-:Y:S01]  /*11b0*/  IADD3 R5, PT, PT, -R2, 0x9, RZ ;  /* 0x0000000902057810 */ /* 0x000fe20007ffe1ff */
[----:B------:R-:W-:Y:S03]  /*11c0*/  BSSY.RECONVERGENT B2, `(.L_x_17) ;  /* 0x0000020000027945 */ /* 0x000fe60003800200 */
[----:B------:R-:W-:Y:S02]  /*11d0*/  ISETP.GE.U32.AND P0, PT, R4, 0x3, PT ;  /* 0x000000030400780c */ /* 0x000fe40003f06070 */
[----:B------:R-:W-:Y:S02]  /*11e0*/  MOV R4, 0x9 ;  /* 0x0000000900047802 */ /* 0x000fe40000000f00 */
[----:B------:R-:W-:-:S09]  /*11f0*/  LOP3.LUT R25, R5, 0x3, RZ, 0xc0, !PT ;  /* 0x0000000305197812 */ /* 0x000fd200078ec0ff */
[----:B------:R-:W-:Y:S05]  /*1200*/  @!P0 BRA `(.L_x_18) ;  /* 0x00000000006c8947 */ /* 0x000fea0003800000 */
[----:B------:R-:W-:Y:S01]  /*1210*/  LOP3.LUT R4, R5, 0xfffffffc, RZ, 0xc0, !PT ;  /* 0xfffffffc05047812 */ /* 0x000fe200078ec0ff */
[----:B------:R-:W-:Y:S01]  /*1220*/  BSSY.RECONVERGENT B3, `(.L_x_19) ;  /* 0x0000018000037945 */ /* 0x000fe20003800200 */
[----:B------:R-:W-:Y:S02]  /*1230*/  IMAD.MOV.U32 R24, RZ, RZ, 0x6 ;  /* 0x00000006ff187424 */ /* 0x000fe400078e00ff */
[----:B------:R-:W-:-:S07]  /*1240*/  IADD3 R22, PT, PT, -R4, RZ, RZ ;  /* 0x000000ff04167210 */ /* 0x000fce0007ffe1ff */
.L_x_20:
[C---:B------:R-:W-:Y:S01]  /*1250*/  VIADD R4, R24.reuse, 0x2 ;  /* 0x0000000218047836 */ /* 0x040fe20000000000 */
[----:B0-----:R-:W-:-:S03]  /*1260*/  LEA R26, R24, R1, 0x2 ;  /* 0x00000001181a7211 */ /* 0x001fc600078e10ff */
[----:B------:R-:W-:Y:S02]  /*1270*/  IMAD R23, R4, 0x4, R1 ;  /* 0x0000000404177824 */ /* 0x000fe400078e0201 */
[----:B------:R-:W2:Y:S04]  /*1280*/  LDL.64 R4, [R26] ;  /* 0x000000001a047983 */ /* 0x000ea80000100a00 */
[----:B------:R-:W3:Y:S04]  /*1290*/  LDL R21, [R23] ;  /* 0x0000000017157983 */ /* 0x000ee80000100800 */
[----:B------:R-:W4:Y:S01]  /*12a0*/  LDL R19, [R23+0x28] ;  /* 0x0000280017137983 */ /* 0x000f220000100800 */
[----:B--2---:R-:W-:-:S05]  /*12b0*/  MOV R20, R5 ;  /* 0x0000000500147202 */ /* 0x004fca0000000f00 */
[----:B---3--:R0:W-:Y:S04]  /*12c0*/  STL.64 [R23], R20 ;  /* 0x0000001417007387 */ /* 0x0081e80000100a00 */
[----:B------:R-:W2:Y:S02]  /*12d0*/  LDL.64 R6, [R26+0x28] ;  /* 0x000028001a067983 */ /* 0x000ea40000100a00 */
[----:B--2---:R-:W-:-:S05]  /*12e0*/  IMAD.MOV.U32 R18, RZ, RZ, R7 ;  /* 0x000000ffff127224 */ /* 0x004fca00078e0007 */
[----:B----4-:R0:W-:Y:S04]  /*12f0*/  STL.64 [R23+0x28], R18 ;  /* 0x0000281217007387 */ /* 0x0101e80000100a00 */
[----:B------:R-:W2:Y:S04]  /*1300*/  LDL R14, [R26+-0x4] ;  /* 0xfffffc001a0e7983 */ /* 0x000ea80000100800 */
[----:B------:R-:W3:Y:S01]  /*1310*/  LDL R16, [R26+0x24] ;  /* 0x000024001a107983 */ /* 0x000ee20000100800 */
[----:B------:R-:W-:Y:S01]  /*1320*/  MOV R15, R4 ;  /* 0x00000004000f7202 */ /* 0x000fe20000000f00 */
[----:B------:R-:W-:Y:S01]  /*1330*/  IMAD.MOV.U32 R17, RZ, RZ, R6 ;  /* 0x000000ffff117224 */ /* 0x000fe200078e0006 */
[----:B------:R-:W-:-:S04]  /*1340*/  IADD3 R22, PT, PT, R22, 0x4, RZ ;  /* 0x0000000416167810 */ /* 0x000fc80007ffe0ff */
[----:B------:R-:W-:Y:S01]  /*1350*/  ISETP.NE.AND P0, PT, R22, RZ, PT ;  /* 0x000000ff1600720c */ /* 0x000fe20003f05270 */
[----:B------:R-:W-:Y:S01]  /*1360*/  VIADD R24, R24, 0xfffffffc ;  /* 0xfffffffc18187836 */ /* 0x000fe20000000000 */
[----:B--2---:R0:W-:Y:S04]  /*1370*/  STL.64 [R26], R14 ;  /* 0x0000000e1a007387 */ /* 0x0041e80000100a00 */
[----:B---3--:R0:W-:Y:S07]  /*1380*/  STL.64 [R26+0x28], R16 ;  /* 0x000028101a007387 */ /* 0x0081ee0000100a00 */
[----:B------:R-:W-:Y:S05]  /*1390*/  @P0 BRA `(.L_x_20) ;  /* 0xfffffffc00ac0947 */ /* 0x000fea000383ffff */
[----:B------:R-:W-:Y:S05]  /*13a0*/  BSYNC.RECONVERGENT B3 ;  /* 0x0000000000037941 */ /* 0x000fea0003800200 */
.L_x_19:
[----:B------:R-:W-:-:S07]  /*13b0*/  IADD3 R4, PT, PT, R24, 0x3, RZ ;  /* 0x0000000318047810 */ /* 0x000fce0007ffe0ff */
.L_x_18:
[----:B------:R-:W-:Y:S05]  /*13c0*/  BSYNC.RECONVERGENT B2 ;  /* 0x0000000000027941 */ /* 0x000fea0003800200 */
.L_x_17:
[----:B------:R-:W-:-:S13]  /*13d0*/  ISETP.NE.AND P0, PT, R25, RZ, PT ;  /* 0x000000ff1900720c */ /* 0x000fda0003f05270 */
[----:B------:R-:W-:Y:S05]  /*13e0*/  @!P0 BRA `(.L_x_16) ;  /* 0x00000000005c8947 */ /* 0x000fea0003800000 */
[----:B------:R-:W-:-:S05]  /*13f0*/  VIADD R6, R4, 0xffffffff ;  /* 0xffffffff04067836 */ /* 0x000fca0000000000 */
[----:B------:R-:W-:-:S05]  /*1400*/  LEA R6, R6, R1, 0x2 ;  /* 0x0000000106067211 */ /* 0x000fca00078e10ff */
[----:B------:R-:W2:Y:S01]  /*1410*/  LDL R5, [R6] ;  /* 0x0000000006057983 */ /* 0x000ea20000100800 */
[----:B0-----:R-:W-:-:S05]  /*1420*/  LEA R14, R4, R1, 0x2 ;  /* 0x00000001040e7211 */ /* 0x001fca00078e10ff */
[----:B--2---:R1:W-:Y:S04]  /*1430*/  STL [R14], R5 ;  /* 0x000000050e007387 */ /* 0x0043e80000100800 */
[----:B------:R-:W2:Y:S01]  /*1440*/  LDL R7, [R6+0x28] ;  /* 0x0000280006077983 */ /* 0x000ea20000100800 */
[----:B------:R-:W-:-:S03]  /*1450*/  ISETP.NE.AND P0, PT, R25, 0x1, PT ;  /* 0x000000011900780c */ /* 0x000fc60003f05270 */
[----:B--2---:R1:W-:Y:S10]  /*1460*/  STL [R14+0x28], R7 ;  /* 0x000028070e007387 */ /* 0x0043f40000100800 */
[----:B------:R-:W-:Y:S05]  /*1470*/  @!P0 BRA `(.L_x_16) ;  /* 0x0000000000388947 */ /* 0x000fea0003800000 */
[----:B-1----:R-:W-:-:S05]  /*1480*/  VIADD R14, R4, 0xfffffffe ;  /* 0xfffffffe040e7836 */ /* 0x002fca0000000000 */
[----:B------:R-:W-:-:S05]  /*1490*/  LEA R14, R14, R1, 0x2 ;  /* 0x000000010e0e7211 */ /* 0x000fca00078e10ff */
[----:B------:R-:W2:Y:S04]  /*14a0*/  LDL R5, [R14] ;  /* 0x000000000e057983 */ /* 0x000ea80000100800 */
[----:B--2---:R2:W-:Y:S04]  /*14b0*/  STL [R6], R5 ;  /* 0x0000000506007387 */ /* 0x0045e80000100800 */
[----:B------:R-:W3:Y:S01]  /*14c0*/  LDL R7, [R14+0x28] ;  /* 0x000028000e077983 */ /* 0x000ee20000100800 */
[----:B------:R-:W-:-:S03]  /*14d0*/  ISETP.NE.AND P0, PT, R25, 0x2, PT ;  /* 0x000000021900780c */ /* 0x000fc60003f05270 */
[----:B---3--:R2:W-:Y:S10]  /*14e0*/  STL [R6+0x28], R7 ;  /* 0x0000280706007387 */ /* 0x0085f40000100800 */
[----:B------:R-:W-:Y:S05]  /*14f0*/  @!P0 BRA `(.L_x_16) ;  /* 0x0000000000188947 */ /* 0x000fea0003800000 */
[----:B------:R-:W-:-:S05]  /*1500*/  IADD3 R4, PT, PT, R4, -0x3, RZ ;  /* 0xfffffffd04047810 */ /* 0x000fca0007ffe0ff */
[----:B------:R-:W-:-:S05]  /*1510*/  IMAD R4, R4, 0x4, R1 ;  /* 0x0000000404047824 */ /* 0x000fca00078e0201 */
[----:B--2---:R-:W2:Y:S04]  /*1520*/  LDL R5, [R4] ;  /* 0x0000000004057983 */ /* 0x004ea80000100800 */
[----:B--2---:R3:W-:Y:S04]  /*1530*/  STL [R14], R5 ;  /* 0x000000050e007387 */ /* 0x0047e80000100800 */
[----:B------:R-:W2:Y:S04]  /*1540*/  LDL R7, [R4+0x28] ;  /* 0x0000280004077983 */ /* 0x000ea80000100800 */
[----:B--2---:R3:W-:Y:S02]  /*1550*/  STL [R14+0x28], R7 ;  /* 0x000028070e007387 */ /* 0x0047e40000100800 */
.L_x_16:
[----:B------:R-:W-:Y:S05]  /*1560*/  BSYNC.RECONVERGENT B1 ;  /* 0x0000000000017941 */ /* 0x000fea0003800200 */
.L_x_15:
[----:B------:R-:W-:Y:S01]  /*1570*/  LEA R2, R2, R1, 0x2 ;  /* 0x0000000102027211 */ /* 0x000fe200078e10ff */
[----:B------:R4:W-:Y:S04]  /*1580*/  STL [R3], R0 ;  /* 0x0000000003007387 */ /* 0x0009e80000100800 */
[----:B------:R4:W-:Y:S02]  /*1590*/  STL [R2+0x28], R13 ;  /* 0x0000280d02007387 */ /* 0x0009e40000100800 */
.L_x_12:
[----:B0-----:R-:W-:Y:S05]  /*15a0*/  BSYNC.RECONVERGENT B0 ;  /* 0x0000000000007941 */ /* 0x001fea0003800200 */
.L_x_11:
[----:B------:R-:W-:Y:S05]  /*15b0*/  WARPSYNC.ALL ;  /* 0x0000000000007948 */ /* 0x000fea0003800000 */
[----:B------:R-:W0:Y:S01]  /*15c0*/  LDCU UR4, c[0x0][0x388] ;  /* 0x00007100ff0477ac */ /* 0x000e220008000800 */
[----:B----4-:R-:W-:-:S04]  /*15d0*/  IADD3 R13, PT, PT, R13, 0x1, RZ ;  /* 0x000000010d0d7810 */ /* 0x010fc80007ffe0ff */
[----:B0-----:R-:W-:-:S13]  /*15e0*/  ISETP.NE.AND P0, PT, R13, UR4, PT ;  /* 0x000000040d007c0c */ /* 0x001fda000bf05270 */
[----:B------:R-:W-:Y:S05]  /*15f0*/  @P0 BRA `(.L_x_21) ;  /* 0xfffffff400f80947 */ /* 0x000fea000383ffff */
[----:B-1-3--:R1:W5:Y:S04]  /*1600*/  LDL.64 R14, [R1+0x28] ;  /* 0x00002800010e7983 */ /* 0x00a3680000100a00 */
[----:B------:R1:W5:Y:S04]  /*1610*/  LDL.64 R8, [R1+0x30] ;  /* 0x0000300001087983 */ /* 0x0003680000100a00 */
[----:B--2---:R1:W5:Y:S04]  /*1620*/  LDL.64 R6, [R1+0x38] ;  /* 0x0000380001067983 */ /* 0x0043680000100a00 */
[----:B------:R1:W5:Y:S04]  /*1630*/  LDL.64 R4, [R1+0x40] ;  /* 0x0000400001047983 */ /* 0x0003680000100a00 */
[----:B------:R1:W5:Y:S02]  /*1640*/  LDL.64 R2, [R1+0x48] ;  /* 0x0000480001027983 */ /* 0x0003640000100a00 */
.L_x_10:
[----:B------:R-:W2:Y:S01]  /*1650*/  LDC.64 R10, c[0x0][0x398] ;  /* 0x0000e600ff0a7b82 */ /* 0x000ea20000000a00 */
[----:B------:R-:W-:-:S04]  /*1660*/  IMAD R13, R12, 0xa, RZ ;  /* 0x0000000a0c0d7824 */ /* 0x000fc800078e02ff */
[----:B--2---:R-:W-:-:S05]  /*1670*/  IMAD.WIDE R10, R13, 0x4, R10 ;  /* 0x000000040d0a7825 */ /* 0x004fca00078e020a */
[----:B0----5:R-:W-:Y:S04]  /*1680*/  STG.E desc[UR6][R10.64], R14 ;  /* 0x0000000e0a007986 */ /* 0x021fe8000c101906 */
[----:B------:R-:W-:Y:S04]  /*1690*/  STG.E desc[UR6][R10.64+0x4], R15 ;  /* 0x0000040f0a007986 */ /* 0x000fe8000c101906 */
[----:B------:R-:W-:Y:S04]  /*16a0*/  STG.E desc[UR6][R10.64+0x8], R8 ;  /* 0x000008080a007986 */ /* 0x000fe8000c101906 */
[----:B------:R-:W-:Y:S04]  /*16b0*/  STG.E desc[UR6][R10.64+0xc], R9 ;  /* 0x00000c090a007986 */ /* 0x000fe8000c101906 */
[----:B------:R-:W-:Y:S04]  /*16c0*/  STG.E desc[UR6][R10.64+0x10], R6 ;  /* 0x000010060a007986 */ /* 0x000fe8000c101906 */
[----:B------:R-:W-:Y:S04]  /*16d0*/  STG.E desc[UR6][R10.64+0x14], R7 ;  /* 0x000014070a007986 */ /* 0x000fe8000c101906 */
[----:B------:R-:W-:Y:S04]  /*16e0*/  STG.E desc[UR6][R10.64+0x18], R4 ;  /* 0x000018040a007986 */ /* 0x000fe8000c101906 */
[----:B------:R-:W-:Y:S04]  /*16f0*/  STG.E desc[UR6][R10.64+0x1c], R5 ;  /* 0x00001c050a007986 */ /* 0x000fe8000c101906 */
[----:B------:R-:W-:Y:S04]  /*1700*/  STG.E desc[UR6][R10.64+0x20], R2 ;  /* 0x000020020a007986 */ /* 0x000fe8000c101906 */
[----:B------:R-:W-:Y:S01]  /*1710*/  STG.E desc[UR6][R10.64+0x24], R3 ;  /* 0x000024030a007986 */ /* 0x000fe2000c101906 */
[----:B------:R-:W-:Y:S05]  /*1720*/  EXIT ;  /* 0x000000000000794d */ /* 0x000fea0003800000 */
.L_x_22:
[----:B------:R-:W-:-:S00]  /*1730*/  BRA `(.L_x_22) ;  /* 0xfffffffc00fc7947 */ /* 0x000fc0000383ffff */
[----:B------:R-:W-:-:S00]  /*1740*/  NOP ;  /* 0x0000000000007918 */ /* 0x000fc00000000000 */
        /* <DEDUP_REMOVED lines=11> */
.L_x_23:


//--------------------- .nv.shared.reserved.0     --------------------------
	.section	.nv.shared.reserved.0,"aw",@nobits
	.weak		__nv_reservedSMEM_offset_0_alias
	.size		__nv_reservedSMEM_offset_0_alias, 0, 64
	.other		__nv_reservedSMEM_offset_0_alias,@"STO_CUDA_RESERVED_SHARED STV_DEFAULT"
__nv_reservedSMEM_offset_0_alias:
	.zero		0
	.zero		64


//--------------------- .nv.constant0._Z13findNeighborsPKfiiPfPi --------------------------
	.section	.nv.constant0._Z13findNeighborsPKfiiPfPi,"a",@progbits
	.sectionflags	@""
	.align	4
.nv.constant0._Z13findNeighborsPKfiiPfPi:
	.zero		928


//--------------------- SYMBOLS --------------------------

	.type		.nv.reservedSmem.offset0,@object
	.size		.nv.reservedSmem.offset0,0x4
